def gluon_tcgen05(
    a_ptr,
    b_ptr,
    c_ptr,
    M,
    N,
    K,
    stride_am,
    stride_bk,
    stride_cm,
    BLOCK_M: gl.constexpr,
    BLOCK_N: gl.constexpr,
    BLOCK_K: gl.constexpr,
    DTYPE: gl.constexpr,
    A_LAYOUT: gl.constexpr,
    B_LAYOUT: gl.constexpr,
    C_LAYOUT: gl.constexpr,
    B_SHAPE: gl.constexpr,
    TMEM_LAYOUT: gl.constexpr,
    TMEM_REG: gl.constexpr,
    TRANS_B: gl.constexpr,
    NUM_BUFFERS: gl.constexpr,
):
    a_desc = tma.make_tensor_descriptor(
        a_ptr, [M, K], [stride_am, 1], [BLOCK_M, BLOCK_K], A_LAYOUT
    )
    b_desc = tma.make_tensor_descriptor(
        b_ptr,
        [N, K] if TRANS_B else [K, N],
        [stride_bk, 1],
        B_SHAPE,
        B_LAYOUT,
    )
    c_desc = tma.make_tensor_descriptor(
        c_ptr, [M, N], [stride_cm, 1], [BLOCK_M, BLOCK_N], C_LAYOUT
    )

    a_bufs = gl.allocate_shared_memory(
        DTYPE, [NUM_BUFFERS, BLOCK_M, BLOCK_K], A_LAYOUT
    )
    b_bufs = gl.allocate_shared_memory(DTYPE, [NUM_BUFFERS] + B_SHAPE, B_LAYOUT)

    pid_m = gl.program_id(0)
    pid_n = gl.program_id(1)
    off_m = pid_m * BLOCK_M
    off_n = pid_n * BLOCK_N

    tma_bars = gl.allocate_shared_memory(
        gl.int64, [NUM_BUFFERS, 1], mbarrier.MBarrierLayout()
    )
    mma_bars = gl.allocate_shared_memory(
        gl.int64, [NUM_BUFFERS, 1], mbarrier.MBarrierLayout()
    )
    for i in gl.static_range(NUM_BUFFERS):
        mbarrier.init(tma_bars.index(i), count=1)
        mbarrier.init(mma_bars.index(i), count=1)

    acc_tmem = allocate_tensor_memory(gl.float32, [BLOCK_M, BLOCK_N], TMEM_LAYOUT)
    idx = 0
    phase = 0
    use_acc = False
    for k in range(0, K, BLOCK_K):
        a = a_bufs.index(idx)
        b = b_bufs.index(idx)
        tma_bar = tma_bars.index(idx)
        mma_bar = mma_bars.index(idx)
        mbarrier.expect(
            tma_bar, a_desc.block_type.nbytes + b_desc.block_type.nbytes
        )
        tma.async_copy_global_to_shared(a_desc, [off_m, k], tma_bar, a)
        tma.async_copy_global_to_shared(
            b_desc, [off_n, k] if TRANS_B else [k, off_n], tma_bar, b
        )
        mbarrier.wait(tma_bar, phase=phase)

        if TRANS_B:
            b = b.permute((1, 0))
        tcgen05_mma(a, b, acc_tmem, use_acc=use_acc)
        tcgen05_commit(mma_bar)
        mbarrier.wait(mma_bar, phase=phase)
        use_acc = True

        idx += 1
        if idx == NUM_BUFFERS:
            idx = 0
            phase ^= 1

    for i in gl.static_range(NUM_BUFFERS):
        mbarrier.invalidate(tma_bars.index(i))
        mbarrier.invalidate(mma_bars.index(i))

    acc = acc_tmem.load(TMEM_REG)
    c_smem = gl.allocate_shared_memory(DTYPE, [BLOCK_M, BLOCK_N], C_LAYOUT)
    c_smem.store(acc.to(DTYPE))
    fence_async_shared()
    tma.async_copy_shared_to_global(c_desc, [off_m, off_n], c_smem)
    tma.store_wait(pendings=0)

# config = {"BLOCK_K": 64, "BLOCK_M": 128, "BLOCK_N": 256, "arch": "sm_100", "dtype": "fp8e4m3", "num_buffers": 3, "num_warps": 8, "trans_b": 1}
# arch = sm_100


// ===== COMPILED SASS (sm_100a) =====

	.target	sm_100a

	.elftype	@"ET_EXEC"


//--------------------- .note.nv.tkinfo           --------------------------
	.section	.note.nv.tkinfo,"",@"SHT_NOTE"
	.sectionflags	@"SHF_NOTE_NV_TKINFO"
	.tkinfo
        /*0018*/ 	.word	0x00000081
        /*0030*/ 	.string	""
        /*0030*/ 	.string	"ptxas-blackwell"
        /*0030*/ 	.string	"Cuda compilation tools, release 12.9, V12.9.86"
        /*0030*/ 	.string	"Build cuda_12.9.r12.9/compiler.36037853_0"
        /*0030*/ 	.string	"-v  -suppress-debug-info  -lineinfo  -arch sm_100a "



//--------------------- .note.nv.cuver            --------------------------
	.section	.note.nv.cuver,"",@"SHT_NOTE"
	.sectionflags	@"SHF_NOTE_NV_CUVER"
        /*0018*/ 	.short	0x0001
        /*001a*/ 	.short	0x0064
        /*001c*/ 	.short	0x0001
        /*001e*/ 	.short	0x0000
        /*0020*/ 	.short	0x0001
        /*0022*/ 	.short	0x0000


//--------------------- .nv.info                  --------------------------
	.section	.nv.info,"",@"SHT_CUDA_INFO"
	.align	4


	//----- nvinfo : EIATTR_REGCOUNT
	.align		4
        /*0000*/ 	.byte	0x04, 0x2f
        /*0002*/ 	.short	(.L_4 - .L_3)
	.align		4
.L_3:
        /*0004*/ 	.word	index@(gluon_tcgen05)
        /*0008*/ 	.word	0x00000087


	//----- nvinfo : EIATTR_FRAME_SIZE
	.align		4
.L_4:
        /*000c*/ 	.byte	0x04, 0x11
        /*000e*/ 	.short	(.L_6 - .L_5)
	.align		4
.L_5:
        /*0010*/ 	.word	index@($__internal_2_$__cuda_sm10x_tcgen05_guardrail_trap_unallocated_columns_being_dealloced)
        /*0014*/ 	.word	0x00000000


	//----- nvinfo : EIATTR_FRAME_SIZE
	.align		4
.L_6:
        /*0018*/ 	.byte	0x04, 0x11
        /*001a*/ 	.short	(.L_8 - .L_7)
	.align		4
.L_7:
        /*001c*/ 	.word	index@($__internal_1_$__cuda_sm10x_tcgen05_guardrail_trap_phase_invalid_during_alloc)
        /*0020*/ 	.word	0x00000000


	//----- nvinfo : EIATTR_FRAME_SIZE
	.align		4
.L_8:
        /*0024*/ 	.byte	0x04, 0x11
        /*0026*/ 	.short	(.L_10 - .L_9)
	.align		4
.L_9:
        /*0028*/ 	.word	index@($__internal_0_$__cuda_sm10x_tcgen05_guardrail_trap_col_being_dealloced_not_returned_by_alloc)
        /*002c*/ 	.word	0x00000000


	//----- nvinfo : EIATTR_FRAME_SIZE
	.align		4
.L_10:
        /*0030*/ 	.byte	0x04, 0x11
        /*0032*/ 	.short	(.L_12 - .L_11)
	.align		4
.L_11:
        /*0034*/ 	.word	index@(gluon_tcgen05)
        /*0038*/ 	.word	0x00000000


	//----- nvinfo : EIATTR_MIN_STACK_SIZE
	.align		4
.L_12:
        /*003c*/ 	.byte	0x04, 0x12
        /*003e*/ 	.short	(.L_14 - .L_13)
	.align		4
.L_13:
        /*0040*/ 	.word	index@(gluon_tcgen05)
        /*0044*/ 	.word	0x00000000
.L_14:


//--------------------- .nv.info.gluon_tcgen05    --------------------------
	.section	.nv.info.gluon_tcgen05,"",@"SHT_CUDA_INFO"
	.sectionflags	@""
	.align	4


	//----- nvinfo : EIATTR_CUDA_API_VERSION
	.align		4
        /*0000*/ 	.byte	0x04, 0x37
        /*0002*/ 	.short	(.L_16 - .L_15)
.L_15:
        /*0004*/ 	.word	0x00000081


	//----- nvinfo : EIATTR_KPARAM_INFO
	.align		4
.L_16:
        /*0008*/ 	.byte	0x04, 0x17
        /*000a*/ 	.short	(.L_18 - .L_17)
.L_17:
        /*000c*/ 	.word	0x00000000
        /*0010*/ 	.short	0x000a
        /*0012*/ 	.short	0x0048
        /*0014*/ 	.byte	0x00, 0xf4, 0x21, 0x00


	//----- nvinfo : EIATTR_KPARAM_INFO
	.align		4
.L_18:
        /*0018*/ 	.byte	0x04, 0x17
        /*001a*/ 	.short	(.L_20 - .L_19)
.L_19:
        /*001c*/ 	.word	0x00000000
        /*0020*/ 	.short	0x0009
        /*0022*/ 	.short	0x0040
        /*0024*/ 	.byte	0x00, 0xf4, 0x21, 0x00


	//----- nvinfo : EIATTR_KPARAM_INFO
	.align		4
.L_20:
        /*0028*/ 	.byte	0x04, 0x17
        /*002a*/ 	.short	(.L_22 - .L_21)
.L_21:
        /*002c*/ 	.word	0x00000000
        /*0030*/ 	.short	0x0008
        /*0032*/ 	.short	0x0038
        /*0034*/ 	.byte	0x00, 0xf0, 0x21, 0x00


	//----- nvinfo : EIATTR_KPARAM_INFO
	.align		4
.L_22:
        /*0038*/ 	.byte	0x04, 0x17
        /*003a*/ 	.short	(.L_24 - .L_23)
.L_23:
        /*003c*/ 	.word	0x00000000
        /*0040*/ 	.short	0x0007
        /*0042*/ 	.short	0x0030
        /*0044*/ 	.byte	0x00, 0xf0, 0x21, 0x00


	//----- nvinfo : EIATTR_KPARAM_INFO
	.align		4
.L_24:
        /*0048*/ 	.byte	0x04, 0x17
        /*004a*/ 	.short	(.L_26 - .L_25)
.L_25:
        /*004c*/ 	.word	0x00000000
        /*0050*/ 	.short	0x0006
        /*0052*/ 	.short	0x0028
        /*0054*/ 	.byte	0x00, 0xf0, 0x21, 0x00


	//----- nvinfo : EIATTR_KPARAM_INFO
	.align		4
.L_26:
        /*0058*/ 	.byte	0x04, 0x17
        /*005a*/ 	.short	(.L_28 - .L_27)
.L_27:
        /*005c*/ 	.word	0x00000000
        /*0060*/ 	.short	0x0005
        /*0062*/ 	.short	0x0020
        /*0064*/ 	.byte	0x00, 0xf0, 0x11, 0x00


	//----- nvinfo : EIATTR_KPARAM_INFO
	.align		4
.L_28:
        /*0068*/ 	.byte	0x04, 0x17
        /*006a*/ 	.short	(.L_30 - .L_29)
.L_29:
        /*006c*/ 	.word	0x00000000
        /*0070*/ 	.short	0x0004
        /*0072*/ 	.short	0x001c
        /*0074*/ 	.byte	0x00, 0xf0, 0x11, 0x00


	//----- nvinfo : EIATTR_KPARAM_INFO
	.align		4
.L_30:
        /*0078*/ 	.byte	0x04, 0x17
        /*007a*/ 	.short	(.L_32 - .L_31)
.L_31:
        /*007c*/ 	.word	0x00000000
        /*0080*/ 	.short	0x0003
        /*0082*/ 	.short	0x0018
        /*0084*/ 	.byte	0x00, 0xf0, 0x11, 0x00


	//----- nvinfo : EIATTR_KPARAM_INFO
	.align		4
.L_32:
        /*0088*/ 	.byte	0x04, 0x17
        /*008a*/ 	.short	(.L_34 - .L_33)
.L_33:
        /*008c*/ 	.word	0x00000000
        /*0090*/ 	.short	0x0002
        /*0092*/ 	.short	0x0010
        /*0094*/ 	.byte	0x00, 0xf4, 0x21, 0x00


	//----- nvinfo : EIATTR_KPARAM_INFO
	.align		4
.L_34:
        /*0098*/ 	.byte	0x04, 0x17
        /*009a*/ 	.short	(.L_36 - .L_35)
.L_35:
        /*009c*/ 	.word	0x00000000
        /*00a0*/ 	.short	0x0001
        /*00a2*/ 	.short	0x0008
        /*00a4*/ 	.byte	0x00, 0xf4, 0x21, 0x00


	//----- nvinfo : EIATTR_KPARAM_INFO
	.align		4
.L_36:
        /*00a8*/ 	.byte	0x04, 0x17
        /*00aa*/ 	.short	(.L_38 - .L_37)
.L_37:
        /*00ac*/ 	.word	0x00000000
        /*00b0*/ 	.short	0x0000
        /*00b2*/ 	.short	0x0000
        /*00b4*/ 	.byte	0x00, 0xf4, 0x21, 0x00


	//----- nvinfo : EIATTR_AT_ENTRY_FRAGMENTS
	.align		4
.L_38:
        /*00b8*/ 	.byte	0x04, 0x4f
        /*00ba*/ 	.short	(.L_40 - .L_39)


	//   ....[0]....
.L_39:
        /*00bc*/ 	.word	0x00000004


	//----- nvinfo : EIATTR_RESERVED_SMEM_USED
	.align		4
.L_40:
        /*00c0*/ 	.byte	0x01, 0x41
	.zero		2


	//----- nvinfo : EIATTR_SPARSE_MMA_MASK
	.align		4
        /*00c4*/ 	.byte	0x03, 0x50
        /*00c6*/ 	.short	0x0000


	//----- nvinfo : EIATTR_TCGEN05_1CTA_USED
	.align		4
        /*00c8*/ 	.byte	0x01, 0x51
	.zero		2


	//----- nvinfo : EIATTR_MAXREG_COUNT
	.align		4
        /*00cc*/ 	.byte	0x03, 0x1b
        /*00ce*/ 	.short	0x00ff


	//----- nvinfo : EIATTR_NUM_BARRIERS
	.align		4
        /*00d0*/ 	.byte	0x02, 0x4c
        /*00d2*/ 	.byte	0x01
	.zero		1


	//----- nvinfo : EIATTR_INT_WARP_WIDE_INSTR_OFFSETS
	.align		4
        /*00d4*/ 	.byte	0x04, 0x31
        /*00d6*/ 	.short	(.L_42 - .L_41)


	//   ....[0]....
.L_41:
        /*00d8*/ 	.word	0x00001670


	//   ....[1]....
        /*00dc*/ 	.word	0x00001690


	//   ....[2]....
        /*00e0*/ 	.word	0x00001710


	//   ....[3]....
        /*00e4*/ 	.word	0x000019e0


	//   ....[4]....
        /*00e8*/ 	.word	0x000019f0


	//   ....[5]....
        /*00ec*/ 	.word	0x00001a50


	//   ....[6]....
        /*00f0*/ 	.word	0x00001a60


	//   ....[7]....
        /*00f4*/ 	.word	0x00001c90


	//   ....[8]....
        /*00f8*/ 	.word	0x00001ca0


	//   ....[9]....
        /*00fc*/ 	.word	0x00001e20


	//   ....[10]....
        /*0100*/ 	.word	0x00001e50


	//   ....[11]....
        /*0104*/ 	.word	0x00001e80


	//   ....[12]....
        /*0108*/ 	.word	0x00001ea0


	//   ....[13]....
        /*010c*/ 	.word	0x000020c0


	//   ....[14]....
        /*0110*/ 	.word	0x000020d0


	//   ....[15]....
        /*0114*/ 	.word	0x00002400


	//   ....[16]....
        /*0118*/ 	.word	0x00002410


	//   ....[17]....
        /*011c*/ 	.word	0x00002b00


	//   ....[18]....
        /*0120*/ 	.word	0x00002b50


	//----- nvinfo : EIATTR_COOP_GROUP_MASK_REGIDS
	.align		4
.L_42:
        /*0124*/ 	.byte	0x04, 0x29
        /*0126*/ 	.short	(.L_44 - .L_43)


	//   ....[0]....
.L_43:
        /*0128*/ 	.word	0xffffffff


	//   ....[1]....
        /*012c*/ 	.word	0xffffffff


	//   ....[2]....
        /*0130*/ 	.word	0xffffffff


	//   ....[3]....
        /*0134*/ 	.word	0xffffffff


	//   ....[4]....
        /*0138*/ 	.word	0xffffffff


	//   ....[5]....
        /*013c*/ 	.word	0xffffffff


	//   ....[6]....
        /*0140*/ 	.word	0xffffffff


	//   ....[7]....
        /*0144*/ 	.word	0xffffffff


	//   ....[8]....
        /*0148*/ 	.word	0xffffffff


	//   ....[9]....
        /*014c*/ 	.word	0xffffffff


	//----- nvinfo : EIATTR_COOP_GROUP_INSTR_OFFSETS
	.align		4
.L_44:
        /*0150*/ 	.byte	0x04, 0x28
        /*0152*/ 	.short	(.L_46 - .L_45)


	//   ....[0]....
.L_45:
        /*0154*/ 	.word	0x00000050


	//   ....[1]....
        /*0158*/ 	.word	0x00000310


	//   ....[2]....
        /*015c*/ 	.word	0x000004f0


	//   ....[3]....
        /*0160*/ 	.word	0x00000980


	//   ....[4]....
        /*0164*/ 	.word	0x00000ac0


	//   ....[5]....
        /*0168*/ 	.word	0x00000fa0


	//   ....[6]....
        /*016c*/ 	.word	0x000010e0


	//   ....[7]....
        /*0170*/ 	.word	0x00001530


	//   ....[8]....
        /*0174*/ 	.word	0x00002990


	//   ....[9]....
        /*0178*/ 	.word	0x00002c00


	//----- nvinfo : EIATTR_VRC_CTA_INIT_COUNT
	.align		4
.L_46:
        /*017c*/ 	.byte	0x02, 0x4a
        /*017e*/ 	.byte	0x80
	.zero		1


	//----- nvinfo : EIATTR_MBARRIER_INSTR_OFFSETS
	.align		4
        /*0180*/ 	.byte	0x04, 0x39
        /*0182*/ 	.short	(.L_48 - .L_47)


	//   ....[0]....
.L_47:
        /*0184*/ 	.word	0x00001730
        /*0188*/ 	.word	0x000000ff
        /*018c*/ 	.word	0x00012000
        /*0190*/ 	.short	0x0100
        /*0192*/ 	.byte	0x08
	.zero		1


	//   ....[1]....
        /*0194*/ 	.word	0x00001740
        /*0198*/ 	.word	0x000000ff
        /*019c*/ 	.word	0x00012020
        /*01a0*/ 	.short	0x0100
        /*01a2*/ 	.byte	0x08
	.zero		1


	//   ....[2]....
        /*01a4*/ 	.word	0x000017f0
        /*01a8*/ 	.word	0x000000ff
        /*01ac*/ 	.word	0x00012008
        /*01b0*/ 	.short	0x0100
        /*01b2*/ 	.byte	0x08
	.zero		1


	//   ....[3]....
        /*01b4*/ 	.word	0x00001800
        /*01b8*/ 	.word	0x000000ff
        /*01bc*/ 	.word	0x00012028
        /*01c0*/ 	.short	0x0100
        /*01c2*/ 	.byte	0x08
	.zero		1


	//   ....[4]....
        /*01c4*/ 	.word	0x00001910
        /*01c8*/ 	.word	0x000000ff
        /*01cc*/ 	.word	0x00012010
        /*01d0*/ 	.short	0x0100
        /*01d2*/ 	.byte	0x08
	.zero		1


	//   ....[5]....
        /*01d4*/ 	.word	0x00001920
        /*01d8*/ 	.word	0x000000ff
        /*01dc*/ 	.word	0x00012030
        /*01e0*/ 	.short	0x0100
        /*01e2*/ 	.byte	0x08
	.zero		1


	//   ....[6]....
        /*01e4*/ 	.word	0x00001af0
        /*01e8*/ 	.word	0x000000ff
        /*01ec*/ 	.word	0x00012000
        /*01f0*/ 	.short	0x010a
        /*01f2*/ 	.byte	0x08
	.zero		1


	//   ....[7]....
        /*01f4*/ 	.word	0x00001cf0
        /*01f8*/ 	.word	0x000000ff
        /*01fc*/ 	.word	0x00012020
        /*0200*/ 	.short	0x010a
        /*0202*/ 	.byte	0x08
	.zero		1


	//   ....[8]....
        /*0204*/ 	.word	0x00001f20
        /*0208*/ 	.word	0x000000ff
        /*020c*/ 	.word	0x00012000
        /*0210*/ 	.short	0x010a
        /*0212*/ 	.byte	0x1c
	.zero		1


	//   ....[9]....
        /*0214*/ 	.word	0x00002110
        /*0218*/ 	.word	0x000000ff
        /*021c*/ 	.word	0x00012020
        /*0220*/ 	.short	0x010a
        /*0222*/ 	.byte	0x1c
	.zero		1


	//   ....[10]....
        /*0224*/ 	.word	0x000021e0
        /*0228*/ 	.word	0x000000ff
        /*022c*/ 	.word	0x00012000
        /*0230*/ 	.short	0x0108
        /*0232*/ 	.byte	0x08
	.zero		1


	//   ....[11]....
        /*0234*/ 	.word	0x000021f0
        /*0238*/ 	.word	0x000000ff
        /*023c*/ 	.word	0x00012020
        /*0240*/ 	.short	0x0108
        /*0242*/ 	.byte	0x08
	.zero		1


	//   ....[12]....
        /*0244*/ 	.word	0x00002240
        /*0248*/ 	.word	0x000000ff
        /*024c*/ 	.word	0x00012008
        /*0250*/ 	.short	0x0108
        /*0252*/ 	.byte	0x08
	.zero		1


	//   ....[13]....
        /*0254*/ 	.word	0x00002250
        /*0258*/ 	.word	0x000000ff
        /*025c*/ 	.word	0x00012028
        /*0260*/ 	.short	0x0108
        /*0262*/ 	.byte	0x08
	.zero		1


	//   ....[14]....
        /*0264*/ 	.word	0x000022a0
        /*0268*/ 	.word	0x000000ff
        /*026c*/ 	.word	0x00012010
        /*0270*/ 	.short	0x0108
        /*0272*/ 	.byte	0x08
	.zero		1


	//   ....[15]....
        /*0274*/ 	.word	0x000022b0
        /*0278*/ 	.word	0x000000ff
        /*027c*/ 	.word	0x00012030
        /*0280*/ 	.short	0x0108
        /*0282*/ 	.byte	0x08
	.zero		1


	//   ....[16]....
        /*0284*/ 	.word	0x00002c20
        /*0288*/ 	.word	0x000000ff
        /*028c*/ 	.word	0x00012000
        /*0290*/ 	.short	0x010a
        /*0292*/ 	.byte	0x08
	.zero		1


	//   ....[17]....
        /*0294*/ 	.word	0x00002c50
        /*0298*/ 	.word	0x000000ff
        /*029c*/ 	.word	0x00012020
        /*02a0*/ 	.short	0x010a
        /*02a2*/ 	.byte	0x08
	.zero		1


	//   ....[18]....
        /*02a4*/ 	.word	0x00002c80
        /*02a8*/ 	.word	0x000000ff
        /*02ac*/ 	.word	0x00012000
        /*02b0*/ 	.short	0x010a
        /*02b2*/ 	.byte	0x1c
	.zero		1


	//   ....[19]....
        /*02b4*/ 	.word	0x00002cb0
        /*02b8*/ 	.word	0x000000ff
        /*02bc*/ 	.word	0x00012020
        /*02c0*/ 	.short	0x010a
        /*02c2*/ 	.byte	0x1c
	.zero		1


	//----- nvinfo : EIATTR_NUM_MBARRIERS
	.align		4
.L_48:
        /*02c4*/ 	.byte	0x03, 0x38
        /*02c6*/ 	.short	0x0006


	//----- nvinfo : EIATTR_EXIT_INSTR_OFFSETS
	.align		4
        /*02c8*/ 	.byte	0x04, 0x1c
        /*02ca*/ 	.short	(.L_50 - .L_49)


	//   ....[0]....
.L_49:
        /*02cc*/ 	.word	0x00002c10


	//----- nvinfo : EIATTR_REQNTID
	.align		4
.L_50:
        /*02d0*/ 	.byte	0x04, 0x10
        /*02d2*/ 	.short	(.L_52 - .L_51)
.L_51:
        /*02d4*/ 	.word	0x00000100
        /*02d8*/ 	.word	0x00000001
        /*02dc*/ 	.word	0x00000001


	//----- nvinfo : EIATTR_CRS_STACK_SIZE
	.align		4
.L_52:
        /*02e0*/ 	.byte	0x04, 0x1e
        /*02e2*/ 	.short	(.L_54 - .L_53)
.L_53:
        /*02e4*/ 	.word	0x00000000


	//----- nvinfo : EIATTR_CBANK_PARAM_SIZE
	.align		4
.L_54:
        /*02e8*/ 	.byte	0x03, 0x19
        /*02ea*/ 	.short	0x0050


	//----- nvinfo : EIATTR_PARAM_CBANK
	.align		4
        /*02ec*/ 	.byte	0x04, 0x0a
        /*02ee*/ 	.short	(.L_56 - .L_55)
	.align		4
.L_55:
        /*02f0*/ 	.word	index@(.nv.constant0.gluon_tcgen05)
        /*02f4*/ 	.short	0x0380
        /*02f6*/ 	.short	0x0050


	//----- nvinfo : EIATTR_SW_WAR
	.align		4
.L_56:
        /*02f8*/ 	.byte	0x04, 0x36
        /*02fa*/ 	.short	(.L_58 - .L_57)
.L_57:
        /*02fc*/ 	.word	0x00000008
.L_58:


//--------------------- .nv.compat                --------------------------
	.section	.nv.compat,"",@"SHT_CUDA_COMPAT_INFO"
	.align	4
        /*0000*/ 	.byte	0x02, 0x02, 0x02, 0x00, 0x02, 0x05, 0x05, 0x00, 0x02, 0x03, 0x03, 0x00, 0x02, 0x06, 0x01, 0x00


//--------------------- .nv.callgraph             --------------------------
	.section	.nv.callgraph,"",@"SHT_CUDA_CALLGRAPH"
	.align	4
	.sectionentsize	8
	.align		4
        /*0000*/ 	.word	0x00000000
	.align		4
        /*0004*/ 	.word	0xffffffff
	.align		4
        /*0008*/ 	.word	0x00000000
	.align		4
        /*000c*/ 	.word	0xfffffffe
	.align		4
        /*0010*/ 	.word	0x00000000
	.align		4
        /*0014*/ 	.word	0xfffffffd
	.align		4
        /*0018*/ 	.word	0x00000000
	.align		4
        /*001c*/ 	.word	0xfffffffc


//--------------------- .text.gluon_tcgen05       --------------------------
	.section	.text.gluon_tcgen05,"ax",@progbits
	.align	128
        .global         gluon_tcgen05
        .type           gluon_tcgen05,@function
        .size           gluon_tcgen05,(.L_x_82 - gluon_tcgen05)
        .other          gluon_tcgen05,@"STO_CUDA_ENTRY STV_DEFAULT"
gluon_tcgen05:
.text.gluon_tcgen05:
[----:B------:R-:W1:Y:S01]  /*0000*/  LDC R1, c[0x0][0x37c] ;  /* 0x0000df00ff017b82 */ /* 0x000e620000000800 */
[----:B------:R-:W2:Y:S02]  /*0010*/  S2R R0, SR_TID.X ;  /* 0x0000000000007919 */ /* 0x000ea40000002100 */
[----:B--2---:R-:W-:-:S13]  /*0020*/  ISETP.GE.U32.AND P2, PT, R0, 0x20, PT ;  /* 0x000000200000780c */ /* 0x004fda0003f46070 */
[----:B------:R-:W-:Y:S05]  /*0030*/  @P2 BRA `(.L_x_0) ;  /* 0x0000000000b82947 */ /* 0x000fea0003800000 */
[----:B------:R-:W2:Y:S01]  /*0040*/  S2UR UR6, SR_CgaCtaId ;  /* 0x00000000000679c3 */ /* 0x000ea20000008800 */
[----:B------:R-:W-:Y:S01]  /*0050*/  NOP ;  /* 0x0000000000007918 */ /* 0x000fe20000000000 */
[----:B------:R-:W-:Y:S02]  /*0060*/  UMOV UR4, 0x40 ;  /* 0x0000004000047882 */ /* 0x000fe40000000000 */
[----:B--2---:R-:W-:-:S09]  /*0070*/  ULEA UR4, UR6, UR4, 0x18 ;  /* 0x0000000406047291 */ /* 0x004fd2000f8ec0ff */
[----:B------:R-:W2:Y:S01]  /*0080*/  LDS.U8 R2, [UR4] ;  /* 0x00000004ff027984 */ /* 0x000ea20008000000 */
[----:B------:R-:W-:Y:S02]  /*0090*/  UMOV UR4, 0x400 ;  /* 0x0000040000047882 */ /* 0x000fe40000000000 */
[----:B------:R-:W-:Y:S01]  /*00a0*/  ULEA UR4, UR6, UR4, 0x18 ;  /* 0x0000000406047291 */ /* 0x000fe2000f8ec0ff */
[----:B--2---:R-:W-:-:S13]  /*00b0*/  ISETP.NE.AND P0, PT, R2, RZ, PT ;  /* 0x000000ff0200720c */ /* 0x004fda0003f05270 */
[----:B------:R-:W-:Y:S05]  /*00c0*/  @P0 BRA `(.L_x_1) ;  /* 0x00000000007c0947 */ /* 0x000fea0003800000 */
[----:B------:R-:W-:-:S13]  /*00d0*/  ELECT P0, URZ, PT ;  /* 0x0000000000ff782f */ /* 0x000fda0003800000 */
[----:B------:R-:W-:Y:S05]  /*00e0*/  @!P0 BRA `(.L_x_2) ;  /* 0x0000000000848947 */ /* 0x000fea0003800000 */
[----:B------:R-:W-:Y:S01]  /*00f0*/  UMOV UR5, 0x8 ;  /* 0x0000000800057882 */ /* 0x000fe20000000000 */
[----:B------:R-:W-:Y:S02]  /*0100*/  IMAD.MOV.U32 R5, RZ, RZ, 0x1 ;  /* 0x00000001ff057424 */ /* 0x000fe400078e00ff */
[----:B------:R-:W-:Y:S02]  /*0110*/  IMAD.MOV.U32 R3, RZ, RZ, 0xff ;  /* 0x000000ffff037424 */ /* 0x000fe400078e00ff */
[----:B------:R-:W-:Y:S04]  /*0120*/  DEPBAR.LE SB2, 0x36 ;  /* 0x0000ad800000791a */ /* 0x000fe80000000000 */
[----:B------:R-:W2:Y:S02]  /*0130*/  UTCATOMSWS.FIND_AND_SET.ALIGN UP0, UR5, UR5 ;  /* 0x00000005000575e3 */ /* 0x000ea40008000800 */
[----:B--2---:R-:W-:-:S04]  /*0140*/  PLOP3.LUT P0, PT, PT, PT, UP0, 0x80, 0x8 ;  /* 0x000000000008781c */ /* 0x004fc80003f0f008 */
[----:B------:R-:W-:-:S04]  /*0150*/  SEL R2, RZ, 0xffffffff, !P0 ;  /* 0xffffffffff027807 */ /* 0x000fc80004000000 */
[----:B------:R-:W-:Y:S01]  /*0160*/  ISETP.NE.AND P0, PT, R2, RZ, PT ;  /* 0x000000ff0200720c */ /* 0x000fe20003f05270 */
[----:B------:R-:W-:-:S12]  /*0170*/  IMAD.U32 R2, RZ, RZ, UR5 ;  /* 0x00000005ff027e24 */ /* 0x000fd8000f8e00ff */
[----:B------:R-:W-:Y:S05]  /*0180*/  @P0 BRA `(.L_x_3) ;  /* 0x0000000000240947 */ /* 0x000fea0003800000 */
.L_x_4:
[----:B------:R-:W-:Y:S05]  /*0190*/  NANOSLEEP 0x64 ;  /* 0x000000640000795d */ /* 0x000fea0003800000 */
[----:B------:R-:W-:-:S05]  /*01a0*/  UMOV UR5, 0x8 ;  /* 0x0000000800057882 */ /* 0x000fca0000000000 */
[----:B------:R-:W-:Y:S04]  /*01b0*/  DEPBAR.LE SB2, 0x36 ;  /* 0x0000ad800000791a */ /* 0x000fe80000000000 */
[----:B------:R-:W2:Y:S02]  /*01c0*/  UTCATOMSWS.FIND_AND_SET.ALIGN UP0, UR5, UR5 ;  /* 0x00000005000575e3 */ /* 0x000ea40008000800 */
[----:B--2---:R-:W-:-:S04]  /*01d0*/  PLOP3.LUT P0, PT, PT, PT, UP0, 0x80, 0x8 ;  /* 0x000000000008781c */ /* 0x004fc80003f0f008 */
[----:B------:R-:W-:-:S04]  /*01e0*/  SEL R2, RZ, 0xffffffff, !P0 ;  /* 0xffffffffff027807 */ /* 0x000fc80004000000 */
[----:B------:R-:W-:Y:S01]  /*01f0*/  ISETP.NE.AND P0, PT, R2, RZ, PT ;  /* 0x000000ff0200720c */ /* 0x000fe20003f05270 */
[----:B------:R-:W-:-:S12]  /*0200*/  IMAD.U32 R2, RZ, RZ, UR5 ;  /* 0x00000005ff027e24 */ /* 0x000fd8000f8e00ff */
[----:B------:R-:W-:Y:S05]  /*0210*/  @!P0 BRA `(.L_x_4) ;  /* 0xfffffffc00dc8947 */ /* 0x000fea000383ffff */
.L_x_3:
[C---:B------:R-:W-:Y:S01]  /*0220*/  VIADD R4, R2.reuse, 0x10 ;  /* 0x0000001002047836 */ /* 0x040fe20000000000 */
[----:B------:R-:W-:Y:S01]  /*0230*/  UMOV UR5, 0x50 ;  /* 0x0000005000057882 */ /* 0x000fe20000000000 */
[----:B------:R-:W-:Y:S01]  /*0240*/  SHF.L.U32 R3, R3, R2, RZ ;  /* 0x0000000203037219 */ /* 0x000fe200000006ff */
[----:B------:R-:W-:Y:S01]  /*0250*/  ULEA UR5, UR6, UR5, 0x18 ;  /* 0x0000000506057291 */ /* 0x000fe2000f8ec0ff */
[----:B------:R-:W-:Y:S01]  /*0260*/  IMAD.SHL.U32 R2, R2, 0x20, RZ ;  /* 0x0000002002027824 */ /* 0x000fe200078e00ff */
[----:B------:R-:W-:-:S04]  /*0270*/  SHF.L.U32 R4, R5, R4, RZ ;  /* 0x0000000405047219 */ /* 0x000fc800000006ff */
[----:B------:R-:W-:-:S05]  /*0280*/  LOP3.LUT R3, R4, R3, RZ, 0xfc, !PT ;  /* 0x0000000304037212 */ /* 0x000fca00078efcff */
[----:B------:R2:W-:Y:S04]  /*0290*/  ATOMS.OR RZ, [UR5], R3 ;  /* 0x00000003ffff798c */ /* 0x0005e8000b000005 */
[----:B------:R2:W-:Y:S01]  /*02a0*/  STS [UR4], R2 ;  /* 0x00000002ff007988 */ /* 0x0005e20008000804 */
[----:B------:R-:W-:Y:S05]  /*02b0*/  BRA `(.L_x_2) ;  /* 0x0000000000107947 */ /* 0x000fea0003800000 */
.L_x_1:
[----:B------:R-:W-:Y:S01]  /*02c0*/  IMAD.MOV.U32 R3, RZ, RZ, -0x1 ;  /* 0xffffffffff037424 */ /* 0x000fe200078e00ff */
[----:B------:R-:W-:-:S04]  /*02d0*/  MOV R2, 0x300 ;  /* 0x0000030000027802 */ /* 0x000fc80000000f00 */
[----:B------:R2:W-:Y:S03]  /*02e0*/  STS [UR4], R3 ;  /* 0x00000003ff007988 */ /* 0x0005e60008000804 */
[----:B-12---:R-:W-:Y:S05]  /*02f0*/  CALL.REL.NOINC `($__internal_1_$__cuda_sm10x_tcgen05_guardrail_trap_phase_invalid_during_alloc) ;  /* 0x0000002800847944 */ /* 0x006fea0003c00000 */
.L_x_2:
[----:B------:R-:W-:Y:S05]  /*0300*/  WARPSYNC.ALL ;  /* 0x0000000000007948 */ /* 0x000fea0003800000 */
[----:B------:R-:W-:Y:S01]  /*0310*/  NOP ;  /* 0x0000000000007918 */ /* 0x000fe20000000000 */
.L_x_0:
[----:B------:R-:W3:Y:S08]  /*0320*/  S2UR UR4, SR_CgaCtaId ;  /* 0x00000000000479c3 */ /* 0x000ef00000008800 */
[----:B------:R-:W-:Y:S01]  /*0330*/  BAR.SYNC.DEFER_BLOCKING 0x0 ;  /* 0x0000000000007b1d */ /* 0x000fe20000010000 */
[----:B------:R-:W-:-:S05]  /*0340*/  LOP3.LUT R132, R0, 0xff, RZ, 0xc0, !PT ;  /* 0x000000ff00847812 */ /* 0x000fca00078ec0ff */
[----:B------:R-:W-:Y:S02]  /*0350*/  UMOV UR8, 0x400 ;  /* 0x0000040000087882 */ /* 0x000fe40000000000 */
[----:B------:R-:W4:Y:S08]  /*0360*/  LDC R10, c[0x0][0x3a0] ;  /* 0x0000e800ff0a7b82 */ /* 0x000f300000000800 */
[----:B------:R-:W5:Y:S01]  /*0370*/  S2UR UR15, SR_CTAID.Y ;  /* 0x00000000000f79c3 */ /* 0x000f620000002600 */
[----:B---3--:R-:W-:-:S09]  /*0380*/  ULEA UR8, UR4, UR8, 0x18 ;  /* 0x0000000804087291 */ /* 0x008fd2000f8ec0ff */
[----:B--2---:R-:W2:Y:S01]  /*0390*/  LDS R3, [UR8] ;  /* 0x00000008ff037984 */ /* 0x004ea20008000800 */
[----:B------:R-:W-:Y:S06]  /*03a0*/  BAR.SYNC.DEFER_BLOCKING 0x0 ;  /* 0x0000000000007b1d */ /* 0x000fec0000010000 */
[----:B------:R-:W-:Y:S05]  /*03b0*/  @P2 BRA `(.L_x_5) ;  /* 0x0000000000182947 */ /* 0x000fea0003800000 */
[----:B------:R-:W-:Y:S01]  /*03c0*/  ELECT P0, URZ, PT ;  /* 0x0000000000ff782f */ /* 0x000fe20003800000 */
[----:B------:R-:W-:Y:S01]  /*03d0*/  IMAD.MOV.U32 R2, RZ, RZ, 0x1 ;  /* 0x00000001ff027424 */ /* 0x000fe200078e00ff */
[----:B------:R-:W-:Y:S01]  /*03e0*/  UMOV UR5, 0x40 ;  /* 0x0000004000057882 */ /* 0x000fe20000000000 */
[----:B------:R-:W-:Y:S01]  /*03f0*/  UVIRTCOUNT.DEALLOC.SMPOOL 0x80 ;  /* 0x000000800000784c */ /* 0x000fe20000000000 */
[----:B------:R-:W-:-:S09]  /*0400*/  ULEA UR5, UR4, UR5, 0x18 ;  /* 0x0000000504057291 */ /* 0x000fd2000f8ec0ff */
[----:B------:R3:W-:Y:S03]  /*0410*/  @P0 STS.U8 [UR5], R2 ;  /* 0x00000002ff000988 */ /* 0x0007e60008000005 */
.L_x_5:
[----:B------:R-:W3:Y:S01]  /*0420*/  S2UR UR4, SR_CTAID.Z ;  /* 0x00000000000479c3 */ /* 0x000ee20000002700 */
[----:B------:R-:W5:Y:S01]  /*0430*/  LDCU UR5, c[0x0][0x370] ;  /* 0x00006e00ff0577ac */ /* 0x000f620008000800 */
[----:B------:R-:W-:Y:S01]  /*0440*/  ISETP.GE.U32.AND P0, PT, R132, 0x20, PT ;  /* 0x000000208400780c */ /* 0x000fe20003f06070 */
[----:B----4-:R-:W-:Y:S01]  /*0450*/  VIADD R5, R10, 0xffffffff ;  /* 0xffffffff0a057836 */ /* 0x010fe20000000000 */
[C---:B------:R-:W-:Y:S01]  /*0460*/  ISETP.NE.U32.AND P3, PT, R132.reuse, RZ, PT ;  /* 0x000000ff8400720c */ /* 0x040fe20003f65070 */
[----:B------:R-:W3:Y:S01]  /*0470*/  LDCU UR6, c[0x0][0x374] ;  /* 0x00006e80ff0677ac */ /* 0x000ee20008000800 */
[----:B------:R-:W-:Y:S01]  /*0480*/  LEA R4, R132, UR8, 0x2 ;  /* 0x0000000884047c11 */ /* 0x000fe2000f8e10ff */
[----:B------:R-:W-:Y:S01]  /*0490*/  BSSY.RECONVERGENT B0, `(.L_x_6) ;  /* 0x0000015000007945 */ /* 0x000fe20003800200 */
[----:B------:R-:W5:Y:S01]  /*04a0*/  S2UR UR7, SR_CTAID.X ;  /* 0x00000000000779c3 */ /* 0x000f620000002500 */
[----:B------:R-:W4:Y:S01]  /*04b0*/  LDCU.64 UR20, c[0x0][0x3c0] ;  /* 0x00007800ff1477ac */ /* 0x000f220008000a00 */
[----:B--2---:R-:W-:-:S05]  /*04c0*/  R2UR UR23, R3 ;  /* 0x00000000031772ca */ /* 0x004fca00000e0000 */
[----:B------:R2:W-:Y:S01]  /*04d0*/  @!P0 STS [R4], RZ ;  /* 0x000000ff04008388 */ /* 0x0005e20000000800 */
[----:B------:R-:W1:Y:S01]  /*04e0*/  LDC R6, c[0x0][0x398] ;  /* 0x0000e600ff067b82 */ /* 0x000e620000000800 */
[----:B------:R-:W-:Y:S02]  /*04f0*/  NOP ;  /* 0x0000000000007918 */ /* 0x000fe40000000000 */
[----:B------:R2:W-:Y:S01]  /*0500*/  @!P3 STS [UR8+0x20], R5 ;  /* 0x00002005ff00b988 */ /* 0x0005e20008000808 */
[----:B---3-5:R-:W-:-:S04]  /*0510*/  UIMAD UR4, UR4, UR6, UR15 ;  /* 0x00000006040472a4 */ /* 0x028fc8000f8e020f */
[----:B------:R-:W-:-:S04]  /*0520*/  UIMAD UR4, UR4, UR5, UR7 ;  /* 0x00000005040472a4 */ /* 0x000fc8000f8e0207 */
[----:B------:R-:W-:-:S04]  /*0530*/  UIMAD UR4, UR4, 0x180, URZ ;  /* 0x00000180040478a4 */ /* 0x000fc8000f8e02ff */
[----:B----4-:R-:W-:Y:S01]  /*0540*/  UIADD3 UR24, UP0, UPT, UR4, UR20, URZ ;  /* 0x0000001404187290 */ /* 0x010fe2000ff1e0ff */
[----:B-1----:R-:W-:-:S03]  /*0550*/  VIADD R6, R6, 0xffffffff ;  /* 0xffffffff06067836 */ /* 0x002fc60000000000 */
[----:B------:R-:W-:Y:S01]  /*0560*/  ULEA.HI.X.SX32 UR25, UR4, UR21, 0x1, UP0 ;  /* 0x0000001504197291 */ /* 0x000fe200080f0eff */
[----:B--2---:R-:W-:Y:S11]  /*0570*/  @P3 BRA `(.L_x_7) ;  /* 0x0000000000183947 */ /* 0x004ff60003800000 */
[----:B------:R-:W1:Y:S01]  /*0580*/  LDS R2, [UR8+0x8] ;  /* 0x00000808ff027984 */ /* 0x000e620008000800 */
[----:B------:R-:W2:Y:S01]  /*0590*/  LDC.64 R8, c[0x0][0x380] ;  /* 0x0000e000ff087b82 */ /* 0x000ea20000000a00 */
[----:B------:R-:W-:Y:S02]  /*05a0*/  IMAD.MOV.U32 R3, RZ, RZ, 0x70 ;  /* 0x00000070ff037424 */ /* 0x000fe400078e00ff */
[----:B--2---:R2:W-:Y:S03]  /*05b0*/  STS.64 [UR8], R8 ;  /* 0x00000008ff007988 */ /* 0x0045e60008000a08 */
[----:B-1----:R-:W-:-:S05]  /*05c0*/  LOP3.LUT R2, R2, 0x10, R3, 0xd8, !PT ;  /* 0x0000001002027812 */ /* 0x002fca00078ed803 */
[----:B------:R2:W-:Y:S02]  /*05d0*/  STS [UR8+0x8], R2 ;  /* 0x00000802ff007988 */ /* 0x0005e40008000808 */
.L_x_7:
[----:B------:R-:W-:Y:S05]  /*05e0*/  BSYNC.RECONVERGENT B0 ;  /* 0x0000000000007941 */ /* 0x000fea0003800200 */
.L_x_6:
[----:B------:R-:W-:Y:S04]  /*05f0*/  BSSY.RECONVERGENT B0, `(.L_x_8) ;  /* 0x000000a000007945 */ /* 0x000fe80003800200 */
[----:B------:R-:W-:Y:S05]  /*0600*/  @P3 BRA `(.L_x_9) ;  /* 0x0000000000203947 */ /* 0x000fea0003800000 */
[----:B--2---:R-:W1:Y:S01]  /*0610*/  LDS R2, [UR8+0x34] ;  /* 0x00003408ff027984 */ /* 0x004e620008000800 */
[----:B------:R-:W-:Y:S02]  /*0620*/  IMAD.MOV.U32 R3, RZ, RZ, 0x3f000000 ;  /* 0x3f000000ff037424 */ /* 0x000fe400078e00ff */
[----:B------:R-:W-:Y:S01]  /*0630*/  @!P3 IMAD.MOV.U32 R7, RZ, RZ, 0x7f ;  /* 0x0000007fff07b424 */ /* 0x000fe200078e00ff */
[----:B------:R-:W2:Y:S02]  /*0640*/  @!P3 LDS R8, [UR8+0x38] ;  /* 0x00003808ff08b984 */ /* 0x000ea40008000800 */
[----:B-1----:R-:W-:Y:S02]  /*0650*/  LOP3.LUT R2, R2, 0xff000000, R3, 0xb8, !PT ;  /* 0xff00000002027812 */ /* 0x002fe400078eb803 */
[----:B--2---:R-:W-:-:S03]  /*0660*/  @!P3 LOP3.LUT R3, R8, 0xff, R7, 0xb8, !PT ;  /* 0x000000ff0803b812 */ /* 0x004fc600078eb807 */
[----:B------:R1:W-:Y:S04]  /*0670*/  STS [UR8+0x34], R2 ;  /* 0x00003402ff007988 */ /* 0x0003e80008000808 */
[----:B------:R1:W-:Y:S02]  /*0680*/  @!P3 STS [UR8+0x38], R3 ;  /* 0x00003803ff00b988 */ /* 0x0003e40008000808 */
.L_x_9:
[----:B------:R-:W-:Y:S05]  /*0690*/  BSYNC.RECONVERGENT B0 ;  /* 0x0000000000007941 */ /* 0x000fea0003800200 */
.L_x_8:
[----:B------:R-:W-:Y:S04]  /*06a0*/  BSSY.RECONVERGENT B0, `(.L_x_10) ;  /* 0x000000a000007945 */ /* 0x000fe80003800200 */
[----:B------:R-:W-:Y:S05]  /*06b0*/  @P3 BRA `(.L_x_11) ;  /* 0x0000000000203947 */ /* 0x000fea0003800000 */
[----:B-12---:R-:W1:Y:S01]  /*06c0*/  LDS R2, [UR8+0x1c] ;  /* 0x00001c08ff027984 */ /* 0x006e620008000800 */
[----:B------:R-:W2:Y:S03]  /*06d0*/  LDC.64 R8, c[0x0][0x3a8] ;  /* 0x0000ea00ff087b82 */ /* 0x000ea60000000a00 */
[----:B------:R3:W-:Y:S01]  /*06e0*/  STS [UR8+0x24], R6 ;  /* 0x00002406ff007988 */ /* 0x0007e20008000808 */
[--C-:B--2---:R-:W-:Y:S02]  /*06f0*/  SHF.R.U32.HI R7, RZ, 0x4, R9.reuse ;  /* 0x00000004ff077819 */ /* 0x104fe40000011609 */
[----:B------:R-:W-:-:S05]  /*0700*/  SHF.R.U64 R3, R8, 0x4, R9 ;  /* 0x0000000408037819 */ /* 0x000fca0000001209 */
[----:B------:R3:W-:Y:S01]  /*0710*/  STS [UR8+0xc], R3 ;  /* 0x00000c03ff007988 */ /* 0x0007e20008000808 */
[----:B-1----:R-:W-:-:S05]  /*0720*/  LOP3.LUT R2, R2, 0xf, R7, 0xb8, !PT ;  /* 0x0000000f02027812 */ /* 0x002fca00078eb807 */
[----:B------:R3:W-:Y:S02]  /*0730*/  STS [UR8+0x1c], R2 ;  /* 0x00001c02ff007988 */ /* 0x0007e40008000808 */
.L_x_11:
[----:B------:R-:W-:Y:S05]  /*0740*/  BSYNC.RECONVERGENT B0 ;  /* 0x0000000000007941 */ /* 0x000fea0003800200 */
.L_x_10:
[----:B------:R-:W-:Y:S04]  /*0750*/  BSSY.RECONVERGENT B1, `(.L_x_12) ;  /* 0x000001d000017945 */ /* 0x000fe80003800200 */
[----:B------:R-:W-:Y:S04]  /*0760*/  BSSY.RELIABLE B0, `(.L_x_13) ;  /* 0x0000018000007945 */ /* 0x000fe80003800100 */
[----:B------:R-:W-:Y:S05]  /*0770*/  @P3 BRA `(.L_x_14) ;  /* 0x00000000001c3947 */ /* 0x000fea0003800000 */
[----:B-123--:R-:W1:Y:S02]  /*0780*/  LDS R2, [UR8+0x34] ;  /* 0x00003408ff027984 */ /* 0x00ee640008000800 */
[----:B-1----:R-:W-:-:S05]  /*0790*/  LOP3.LUT R2, R2, 0x7, RZ, 0xb8, !PT ;  /* 0x0000000702027812 */ /* 0x002fca00078eb8ff */
[----:B------:R1:W-:Y:S01]  /*07a0*/  STS [UR8+0x34], R2 ;  /* 0x00003402ff007988 */ /* 0x0003e20008000808 */
[----:B------:R-:W-:Y:S05]  /*07b0*/  @P3 BRA `(.L_x_15) ;  /* 0x00000000001c3947 */ /* 0x000fea0003800000 */
[----:B-1----:R-:W1:Y:S02]  /*07c0*/  LDS R2, [UR8+0x34] ;  /* 0x00003408ff027984 */ /* 0x002e640008000800 */
[----:B-1----:R-:W-:-:S05]  /*07d0*/  LOP3.LUT R2, R2, 0x38, RZ, 0xb8, !PT ;  /* 0x0000003802027812 */ /* 0x002fca00078eb8ff */
[----:B------:R4:W-:Y:S02]  /*07e0*/  STS [UR8+0x34], R2 ;  /* 0x00003402ff007988 */ /* 0x0009e40008000808 */
.L_x_14:
[----:B------:R-:W-:Y:S05]  /*07f0*/  @P3 BRA `(.L_x_16) ;  /* 0x00000000001c3947 */ /* 0x000fea0003800000 */
[----:B-1234-:R-:W1:Y:S02]  /*0800*/  LDS R2, [UR8+0x8] ;  /* 0x00000808ff027984 */ /* 0x01ee640008000800 */
[----:B-1----:R-:W-:-:S05]  /*0810*/  LOP3.LUT R2, R2, 0x780, RZ, 0xb8, !PT ;  /* 0x0000078002027812 */ /* 0x002fca00078eb8ff */
[----:B------:R2:W-:Y:S02]  /*0820*/  STS [UR8+0x8], R2 ;  /* 0x00000802ff007988 */ /* 0x0005e40008000808 */
.L_x_15:
[----:B------:R-:W-:Y:S05]  /*0830*/  @P3 BRA `(.L_x_17) ;  /* 0x0000000000283947 */ /* 0x000fea0003800000 */
[----:B-12---:R-:W1:Y:S02]  /*0840*/  LDS R2, [UR8+0x8] ;  /* 0x00000808ff027984 */ /* 0x006e640008000800 */
[----:B-1----:R-:W-:-:S05]  /*0850*/  LOP3.LUT R2, R2, 0x1800, RZ, 0xb8, !PT ;  /* 0x0000180002027812 */ /* 0x002fca00078eb8ff */
[----:B------:R5:W-:Y:S02]  /*0860*/  STS [UR8+0x8], R2 ;  /* 0x00000802ff007988 */ /* 0x000be40008000808 */
.L_x_16:
[----:B------:R-:W-:Y:S05]  /*0870*/  @P3 BREAK.RELIABLE B0 ;  /* 0x0000000000003942 */ /* 0x000fea0003800100 */
[----:B------:R-:W-:Y:S05]  /*0880*/  @P3 BRA `(.L_x_18) ;  /* 0x0000000000243947 */ /* 0x000fea0003800000 */
[----:B-1-3--:R-:W1:Y:S01]  /*0890*/  LDS R3, [UR8+0x8] ;  /* 0x00000808ff037984 */ /* 0x00ae620008000800 */
[----:B--2-45:R-:W-:-:S05]  /*08a0*/  IMAD.MOV.U32 R2, RZ, RZ, 0x6000 ;  /* 0x00006000ff027424 */ /* 0x034fca00078e00ff */
[----:B-1----:R-:W-:-:S04]  /*08b0*/  LOP3.LUT R2, R3, 0x4000, R2, 0xd8, !PT ;  /* 0x0000400003027812 */ /* 0x002fc800078ed802 */
[----:B------:R-:W-:-:S05]  /*08c0*/  LOP3.LUT R2, R2, 0x400000, RZ, 0xb8, !PT ;  /* 0x0040000002027812 */ /* 0x000fca00078eb8ff */
[----:B------:R3:W-:Y:S02]  /*08d0*/  STS [UR8+0x8], R2 ;  /* 0x00000802ff007988 */ /* 0x0007e40008000808 */
.L_x_17:
[----:B------:R-:W-:Y:S05]  /*08e0*/  BSYNC.RELIABLE B0 ;  /* 0x0000000000007941 */ /* 0x000fea0003800100 */
.L_x_13:
[----:B-123--:R-:W1:Y:S02]  /*08f0*/  @!P3 LDS R2, [UR8+0x8] ;  /* 0x00000808ff02b984 */ /* 0x00ee640008000800 */
[----:B-1----:R-:W-:-:S05]  /*0900*/  @!P3 LOP3.LUT R2, R2, 0x8000, RZ, 0xb8, !PT ;  /* 0x000080000202b812 */ /* 0x002fca00078eb8ff */
[----:B------:R1:W-:Y:S02]  /*0910*/  @!P3 STS [UR8+0x8], R2 ;  /* 0x00000802ff00b988 */ /* 0x0003e40008000808 */
.L_x_18:
[----:B------:R-:W-:Y:S05]  /*0920*/  BSYNC.RECONVERGENT B1 ;  /* 0x0000000000017941 */ /* 0x000fea0003800200 */
.L_x_12:
[----:B------:R-:W-:Y:S05]  /*0930*/  WARPSYNC.ALL ;  /* 0x0000000000007948 */ /* 0x000fea0003800000 */
[----:B------:R-:W-:Y:S01]  /*0940*/  NOP ;  /* 0x0000000000007918 */ /* 0x000fe20000000000 */
[----:B------:R-:W-:Y:S05]  /*0950*/  @P0 BRA `(.L_x_19) ;  /* 0x0000000000300947 */ /* 0x000fea0003800000 */
[----:B-12345:R-:W1:Y:S01]  /*0960*/  S2R R2, SR_LANEID ;  /* 0x0000000000027919 */ /* 0x03ee620000000000 */
[----:B------:R-:W-:Y:S05]  /*0970*/  WARPSYNC.ALL ;  /* 0x0000000000007948 */ /* 0x000fea0003800000 */
[----:B------:R-:W-:Y:S01]  /*0980*/  NOP ;  /* 0x0000000000007918 */ /* 0x000fe20000000000 */
[----:B-1----:R-:W-:-:S05]  /*0990*/  IMAD.SHL.U32 R7, R2, 0x4, RZ ;  /* 0x0000000402077824 */ /* 0x002fca00078e00ff */
[----:B------:R-:W1:Y:S01]  /*09a0*/  LDS R9, [R7+UR8] ;  /* 0x0000000807097984 */ /* 0x000e620008000800 */
[----:B------:R-:W-:-:S05]  /*09b0*/  IADD3 R2, P1, PT, R7, UR24, RZ ;  /* 0x0000001807027c10 */ /* 0x000fca000ff3e0ff */
[----:B------:R-:W-:-:S05]  /*09c0*/  IMAD.X R3, RZ, RZ, UR25, P1 ;  /* 0x00000019ff037e24 */ /* 0x000fca00088e06ff */
[----:B-1----:R1:W2:Y:S01]  /*09d0*/  ATOMG.E.EXCH.STRONG.GPU PT, RZ, [R2], R9 ;  /* 0x0000000902ff73a8 */ /* 0x0022a200041ee100 */
[----:B------:R-:W-:-:S04]  /*09e0*/  DEPBAR {5,4,3,2,1,0} ;  /* 0x0000003f0000791a */ /* 0x000fc80000000000 */
[----:B------:R-:W3:Y:S02]  /*09f0*/  CCTL.E.C.LDCU.IV.DEEP [UR24] ;  /* 0x0000000018007540 */ /* 0x000ee40009c08000 */
[----:B---3--:R1:W-:Y:S01]  /*0a00*/  UTMACCTL.IV [UR24] ;  /* 0x00000000180079b9 */ /* 0x0083e20008000000 */
[----:B------:R-:W-:Y:S01]  /*0a10*/  NOP ;  /* 0x0000000000007918 */ /* 0x000fe20000000000 */
.L_x_19:
[----:B------:R-:W-:Y:S05]  /*0a20*/  @P0 BRA `(.L_x_20) ;  /* 0x00000000000c0947 */ /* 0x000fea0003800000 */
[----:B------:R0:W-:Y:S01]  /*0a30*/  UTMACMDFLUSH ;  /* 0x00000000000079b7 */ /* 0x0001e20000000000 */
[----:B------:R-:W-:Y:S05]  /*0a40*/  @P0 BRA `(.L_x_20) ;  /* 0x0000000000040947 */ /* 0x000fea0003800000 */
[----:B------:R-:W-:-:S04]  /*0a50*/  DEPBAR.LE SB0, 0x0 ;  /* 0x000080000000791a */ /* 0x000fc80000000000 */
.L_x_20:
[----:B------:R-:W-:Y:S05]  /*0a60*/  WARPSYNC.ALL ;  /* 0x0000000000007948 */ /* 0x000fea0003800000 */
[----:B------:R-:W-:Y:S01]  /*0a70*/  NOP ;  /* 0x0000000000007918 */ /* 0x000fe20000000000 */
[----:B--2---:R-:W-:Y:S06]  /*0a80*/  BAR.SYNC.DEFER_BLOCKING 0x0 ;  /* 0x0000000000007b1d */ /* 0x004fec0000010000 */
[----:B------:R-:W-:Y:S02]  /*0a90*/  BSSY.RECONVERGENT B1, `(.L_x_21) ;  /* 0x000000b000017945 */ /* 0x000fe40003800200 */
[----:B------:R-:W-:Y:S06]  /*0aa0*/  BAR.SYNC.DEFER_BLOCKING 0x0 ;  /* 0x0000000000007b1d */ /* 0x000fec0000010000 */
[----:B------:R2:W-:Y:S01]  /*0ab0*/  @!P0 STS [R4], RZ ;  /* 0x000000ff04008388 */ /* 0x0005e20000000800 */
[----:B------:R-:W-:Y:S01]  /*0ac0*/  NOP ;  /* 0x0000000000007918 */ /* 0x000fe20000000000 */
[----:B------:R-:W-:Y:S05]  /*0ad0*/  @P3 BRA `(.L_x_22) ;  /* 0x0000000000183947 */ /* 0x000fea0003800000 */
[----:B-1-345:R-:W1:Y:S01]  /*0ae0*/  LDS R2, [UR8+0x8] ;  /* 0x00000808ff027984 */ /* 0x03ae620008000800 */
[----:B------:R-:W3:Y:S01]  /*0af0*/  LDC.64 R8, c[0x0][0x388] ;  /* 0x0000e200ff087b82 */ /* 0x000ee20000000a00 */
[----:B------:R-:W-:Y:S02]  /*0b00*/  IMAD.MOV.U32 R3, RZ, RZ, 0x70 ;  /* 0x00000070ff037424 */ /* 0x000fe400078e00ff */
[----:B---3--:R3:W-:Y:S03]  /*0b10*/  STS.64 [UR8], R8 ;  /* 0x00000008ff007988 */ /* 0x0087e60008000a08 */
[----:B-1----:R-:W-:-:S05]  /*0b20*/  LOP3.LUT R2, R2, 0x10, R3, 0xd8, !PT ;  /* 0x0000001002027812 */ /* 0x002fca00078ed803 */
[----:B------:R3:W-:Y:S02]  /*0b30*/  STS [UR8+0x8], R2 ;  /* 0x00000802ff007988 */ /* 0x0007e40008000808 */
.L_x_22:
[----:B-1----:R-:W-:Y:S05]  /*0b40*/  BSYNC.RECONVERGENT B1 ;  /* 0x0000000000017941 */ /* 0x002fea0003800200 */
.L_x_21:
[----:B------:R-:W-:Y:S04]  /*0b50*/  BSSY.RECONVERGENT B2, `(.L_x_23) ;  /* 0x000000f000027945 */ /* 0x000fe80003800200 */
[----:B------:R-:W-:Y:S04]  /*0b60*/  BSSY.RELIABLE B1, `(.L_x_24) ;  /* 0x000000c000017945 */ /* 0x000fe80003800100 */
[----:B------:R-:W-:Y:S05]  /*0b70*/  @P3 BRA `(.L_x_25) ;  /* 0x0000000000283947 */ /* 0x000fea0003800000 */
[----:B---345:R-:W1:Y:S01]  /*0b80*/  LDS R2, [UR8+0x34] ;  /* 0x00003408ff027984 */ /* 0x038e620008000800 */
[----:B------:R-:W-:Y:S01]  /*0b90*/  IMAD.MOV.U32 R3, RZ, RZ, 0x3f000000 ;  /* 0x3f000000ff037424 */ /* 0x000fe200078e00ff */
[----:B------:R-:W-:Y:S05]  /*0ba0*/  @P3 BREAK.RELIABLE B1 ;  /* 0x0000000000013942 */ /* 0x000fea0003800100 */
[----:B-1----:R-:W-:-:S05]  /*0bb0*/  LOP3.LUT R2, R2, 0xff000000, R3, 0xb8, !PT ;  /* 0xff00000002027812 */ /* 0x002fca00078eb803 */
[----:B------:R1:W-:Y:S01]  /*0bc0*/  STS [UR8+0x34], R2 ;  /* 0x00003402ff007988 */ /* 0x0003e20008000808 */
[----:B------:R-:W-:Y:S05]  /*0bd0*/  @P3 BRA `(.L_x_26) ;  /* 0x0000000000183947 */ /* 0x000fea0003800000 */
[----:B-1----:R-:W1:Y:S01]  /*0be0*/  LDS R2, [UR8+0x38] ;  /* 0x00003808ff027984 */ /* 0x002e620008000800 */
[----:B------:R-:W-:-:S05]  /*0bf0*/  IMAD.MOV.U32 R3, RZ, RZ, 0xff ;  /* 0x000000ffff037424 */ /* 0x000fca00078e00ff */
[----:B-1----:R-:W-:-:S05]  /*0c00*/  LOP3.LUT R2, R2, 0xff, R3, 0xb8, !PT ;  /* 0x000000ff02027812 */ /* 0x002fca00078eb803 */
[----:B------:R1:W-:Y:S02]  /*0c10*/  STS [UR8+0x38], R2 ;  /* 0x00003802ff007988 */ /* 0x0003e40008000808 */
.L_x_25:
[----:B------:R-:W-:Y:S05]  /*0c20*/  BSYNC.RELIABLE B1 ;  /* 0x0000000000017941 */ /* 0x000fea0003800100 */
.L_x_24:
[----:B------:R1:W-:Y:S02]  /*0c30*/  @!P3 STS [UR8+0x20], R5 ;  /* 0x00002005ff00b988 */ /* 0x0003e40008000808 */
.L_x_26:
[----:B------:R-:W-:Y:S05]  /*0c40*/  BSYNC.RECONVERGENT B2 ;  /* 0x0000000000027941 */ /* 0x000fea0003800200 */
.L_x_23:
[----:B------:R-:W-:Y:S05]  /*0c50*/  WARPSYNC.ALL ;  /* 0x0000000000007948 */ /* 0x000fea0003800000 */
[----:B------:R-:W-:Y:S01]  /*0c60*/  NOP ;  /* 0x0000000000007918 */ /* 0x000fe20000000000 */
[----:B-1----:R-:W1:Y:S01]  /*0c70*/  LDC R5, c[0x0][0x39c] ;  /* 0x0000e700ff057b82 */ /* 0x002e620000000800 */
[----:B------:R-:W-:Y:S01]  /*0c80*/  BSSY.RECONVERGENT B2, `(.L_x_27) ;  /* 0x000000b000027945 */ /* 0x000fe20003800200 */
[----:B-1----:R-:W-:-:S03]  /*0c90*/  VIADD R5, R5, 0xffffffff ;  /* 0xffffffff05057836 */ /* 0x002fc60000000000 */
[----:B------:R-:W-:Y:S05]  /*0ca0*/  @P3 BRA `(.L_x_28) ;  /* 0x0000000000203947 */ /* 0x000fea0003800000 */
[----:B---345:R-:W1:Y:S01]  /*0cb0*/  LDS R2, [UR8+0x1c] ;  /* 0x00001c08ff027984 */ /* 0x038e620008000800 */
[----:B------:R-:W3:Y:S03]  /*0cc0*/  LDC.64 R8, c[0x0][0x3b0] ;  /* 0x0000ec00ff087b82 */ /* 0x000ee60000000a00 */
[----:B------:R4:W-:Y:S01]  /*0cd0*/  STS [UR8+0x24], R5 ;  /* 0x00002405ff007988 */ /* 0x0009e20008000808 */
[--C-:B---3--:R-:W-:Y:S02]  /*0ce0*/  SHF.R.U32.HI R7, RZ, 0x4, R9.reuse ;  /* 0x00000004ff077819 */ /* 0x108fe40000011609 */
[----:B------:R-:W-:-:S05]  /*0cf0*/  SHF.R.U64 R3, R8, 0x4, R9 ;  /* 0x0000000408037819 */ /* 0x000fca0000001209 */
[----:B------:R4:W-:Y:S01]  /*0d00*/  STS [UR8+0xc], R3 ;  /* 0x00000c03ff007988 */ /* 0x0009e20008000808 */
[----:B-1----:R-:W-:-:S05]  /*0d10*/  LOP3.LUT R2, R2, 0xf, R7, 0xb8, !PT ;  /* 0x0000000f02027812 */ /* 0x002fca00078eb807 */
[----:B------:R4:W-:Y:S02]  /*0d20*/  STS [UR8+0x1c], R2 ;  /* 0x00001c02ff007988 */ /* 0x0009e40008000808 */
.L_x_28:
[----:B------:R-:W-:Y:S05]  /*0d30*/  BSYNC.RECONVERGENT B2 ;  /* 0x0000000000027941 */ /* 0x000fea0003800200 */
.L_x_27:
[----:B------:R-:W-:Y:S04]  /*0d40*/  BSSY.RECONVERGENT B3, `(.L_x_29) ;  /* 0x000001d000037945 */ /* 0x000fe80003800200 */
[----:B------:R-:W-:Y:S04]  /*0d50*/  BSSY.RELIABLE B2, `(.L_x_30) ;  /* 0x0000018000027945 */ /* 0x000fe80003800100 */
[----:B------:R-:W-:Y:S05]  /*0d60*/  @P3 BRA `(.L_x_31) ;  /* 0x00000000001c3947 */ /* 0x000fea0003800000 */
[----:B---345:R-:W1:Y:S02]  /*0d70*/  LDS R2, [UR8+0x34] ;  /* 0x00003408ff027984 */ /* 0x038e640008000800 */
[----:B-1----:R-:W-:-:S05]  /*0d80*/  LOP3.LUT R2, R2, 0x7, RZ, 0xb8, !PT ;  /* 0x0000000702027812 */ /* 0x002fca00078eb8ff */
[----:B------:R1:W-:Y:S01]  /*0d90*/  STS [UR8+0x34], R2 ;  /* 0x00003402ff007988 */ /* 0x0003e20008000808 */
[----:B------:R-:W-:Y:S05]  /*0da0*/  @P3 BRA `(.L_x_32) ;  /* 0x00000000001c3947 */ /* 0x000fea0003800000 */
[----:B-1----:R-:W1:Y:S02]  /*0db0*/  LDS R2, [UR8+0x34] ;  /* 0x00003408ff027984 */ /* 0x002e640008000800 */
[----:B-1----:R-:W-:-:S05]  /*0dc0*/  LOP3.LUT R2, R2, 0x38, RZ, 0xb8, !PT ;  /* 0x0000003802027812 */ /* 0x002fca00078eb8ff */
[----:B------:R1:W-:Y:S02]  /*0dd0*/  STS [UR8+0x34], R2 ;  /* 0x00003402ff007988 */ /* 0x0003e40008000808 */
.L_x_31:
[----:B------:R-:W-:Y:S05]  /*0de0*/  @P3 BRA `(.L_x_33) ;  /* 0x00000000001c3947 */ /* 0x000fea0003800000 */
[----:B-1-345:R-:W1:Y:S02]  /*0df0*/  LDS R2, [UR8+0x8] ;  /* 0x00000808ff027984 */ /* 0x03ae640008000800 */
[----:B-1----:R-:W-:-:S05]  /*0e00*/  LOP3.LUT R2, R2, 0x780, RZ, 0xb8, !PT ;  /* 0x0000078002027812 */ /* 0x002fca00078eb8ff */
[----:B------:R3:W-:Y:S02]  /*0e10*/  STS [UR8+0x8], R2 ;  /* 0x00000802ff007988 */ /* 0x0007e40008000808 */
.L_x_32:
[----:B------:R-:W-:Y:S05]  /*0e20*/  @P3 BRA `(.L_x_34) ;  /* 0x0000000000283947 */ /* 0x000fea0003800000 */
[----:B-1-3--:R-:W1:Y:S02]  /*0e30*/  LDS R2, [UR8+0x8] ;  /* 0x00000808ff027984 */ /* 0x00ae640008000800 */
[----:B-1----:R-:W-:-:S05]  /*0e40*/  LOP3.LUT R2, R2, 0x1800, RZ, 0xb8, !PT ;  /* 0x0000180002027812 */ /* 0x002fca00078eb8ff */
[----:B------:R1:W-:Y:S02]  /*0e50*/  STS [UR8+0x8], R2 ;  /* 0x00000802ff007988 */ /* 0x0003e40008000808 */
.L_x_33:
[----:B------:R-:W-:Y:S05]  /*0e60*/  @P3 BREAK.RELIABLE B2 ;  /* 0x0000000000023942 */ /* 0x000fea0003800100 */
[----:B------:R-:W-:Y:S05]  /*0e70*/  @P3 BRA `(.L_x_35) ;  /* 0x0000000000243947 */ /* 0x000fea0003800000 */
[----:B-1-345:R-:W1:Y:S01]  /*0e80*/  LDS R2, [UR8+0x8] ;  /* 0x00000808ff027984 */ /* 0x03ae620008000800 */
[----:B------:R-:W-:-:S05]  /*0e90*/  IMAD.MOV.U32 R3, RZ, RZ, 0x6000 ;  /* 0x00006000ff037424 */ /* 0x000fca00078e00ff */
[----:B-1----:R-:W-:-:S04]  /*0ea0*/  LOP3.LUT R2, R2, 0x4000, R3, 0xd8, !PT ;  /* 0x0000400002027812 */ /* 0x002fc800078ed803 */
[----:B------:R-:W-:-:S05]  /*0eb0*/  LOP3.LUT R2, R2, 0x400000, RZ, 0xb8, !PT ;  /* 0x0040000002027812 */ /* 0x000fca00078eb8ff */
[----:B------:R4:W-:Y:S02]  /*0ec0*/  STS [UR8+0x8], R2 ;  /* 0x00000802ff007988 */ /* 0x0009e40008000808 */
.L_x_34:
[----:B------:R-:W-:Y:S05]  /*0ed0*/  BSYNC.RELIABLE B2 ;  /* 0x0000000000027941 */ /* 0x000fea0003800100 */
.L_x_30:
[----:B-1-34-:R-:W1:Y:S02]  /*0ee0*/  @!P3 LDS R2, [UR8+0x8] ;  /* 0x00000808ff02b984 */ /* 0x01ae640008000800 */
[----:B-1----:R-:W-:-:S05]  /*0ef0*/  @!P3 LOP3.LUT R2, R2, 0x8000, RZ, 0xb8, !PT ;  /* 0x000080000202b812 */ /* 0x002fca00078eb8ff */
[----:B------:R1:W-:Y:S02]  /*0f00*/  @!P3 STS [UR8+0x8], R2 ;  /* 0x00000802ff00b988 */ /* 0x0003e40008000808 */
.L_x_35:
[----:B------:R-:W-:Y:S05]  /*0f10*/  BSYNC.RECONVERGENT B3 ;  /* 0x0000000000037941 */ /* 0x000fea0003800200 */
.L_x_29:
[----:B------:R-:W-:Y:S05]  /*0f20*/  WARPSYNC.ALL ;  /* 0x0000000000007948 */ /* 0x000fea0003800000 */
[----:B------:R-:W-:Y:S01]  /*0f30*/  NOP ;  /* 0x0000000000007918 */ /* 0x000fe20000000000 */
[----:B------:R-:W-:-:S04]  /*0f40*/  UIADD3 UR5, UPT, UPT, UR4, 0x80, URZ ;  /* 0x0000008004057890 */ /* 0x000fc8000fffe0ff */
[----:B------:R-:W-:-:S04]  /*0f50*/  UIADD3 UR26, UP0, UPT, UR5, UR20, URZ ;  /* 0x00000014051a7290 */ /* 0x000fc8000ff1e0ff */
[----:B------:R-:W-:Y:S01]  /*0f60*/  ULEA.HI.X.SX32 UR27, UR5, UR21, 0x1, UP0 ;  /* 0x00000015051b7291 */ /* 0x000fe200080f0eff */
[----:B------:R-:W-:Y:S11]  /*0f70*/  @P0 BRA `(.L_x_36) ;  /* 0x0000000000300947 */ /* 0x000ff60003800000 */
[----:B-1-345:R-:W1:Y:S01]  /*0f80*/  S2R R2, SR_LANEID ;  /* 0x0000000000027919 */ /* 0x03ae620000000000 */
[----:B------:R-:W-:Y:S05]  /*0f90*/  WARPSYNC.ALL ;  /* 0x0000000000007948 */ /* 0x000fea0003800000 */
[----:B------:R-:W-:Y:S01]  /*0fa0*/  NOP ;  /* 0x0000000000007918 */ /* 0x000fe20000000000 */
[----:B-1----:R-:W-:-:S05]  /*0fb0*/  IMAD.SHL.U32 R8, R2, 0x4, RZ ;  /* 0x0000000402087824 */ /* 0x002fca00078e00ff */
[----:B------:R-:W1:Y:S01]  /*0fc0*/  LDS R7, [R8+UR8] ;  /* 0x0000000808077984 */ /* 0x000e620008000800 */
[----:B------:R-:W-:-:S05]  /*0fd0*/  IADD3 R2, P1, PT, R8, UR26, RZ ;  /* 0x0000001a08027c10 */ /* 0x000fca000ff3e0ff */
[----:B------:R-:W-:-:S05]  /*0fe0*/  IMAD.X R3, RZ, RZ, UR27, P1 ;  /* 0x0000001bff037e24 */ /* 0x000fca00088e06ff */
[----:B-1----:R1:W3:Y:S01]  /*0ff0*/  ATOMG.E.EXCH.STRONG.GPU PT, RZ, [R2], R7 ;  /* 0x0000000702ff73a8 */ /* 0x0022e200041ee100 */
[----:B------:R-:W-:-:S04]  /*1000*/  DEPBAR {5,4,3,2,1,0} ;  /* 0x0000003f0000791a */ /* 0x000fc80000000000 */
[----:B------:R-:W4:Y:S02]  /*1010*/  CCTL.E.C.LDCU.IV.DEEP [UR26] ;  /* 0x000000001a007540 */ /* 0x000f240009c08000 */
[----:B----4-:R1:W-:Y:S01]  /*1020*/  UTMACCTL.IV [UR26] ;  /* 0x000000001a0079b9 */ /* 0x0103e20008000000 */
[----:B------:R-:W-:Y:S01]  /*1030*/  NOP ;  /* 0x0000000000007918 */ /* 0x000fe20000000000 */
.L_x_36:
[----:B------:R-:W-:Y:S05]  /*1040*/  @P0 BRA `(.L_x_37) ;  /* 0x00000000000c0947 */ /* 0x000fea0003800000 */
[----:B------:R0:W-:Y:S01]  /*1050*/  UTMACMDFLUSH ;  /* 0x00000000000079b7 */ /* 0x0001e20000000000 */
[----:B------:R-:W-:Y:S05]  /*1060*/  @P0 BRA `(.L_x_37) ;  /* 0x0000000000040947 */ /* 0x000fea0003800000 */
[----:B------:R-:W-:-:S04]  /*1070*/  DEPBAR.LE SB0, 0x0 ;  /* 0x000080000000791a */ /* 0x000fc80000000000 */
.L_x_37:
[----:B------:R-:W-:Y:S05]  /*1080*/  WARPSYNC.ALL ;  /* 0x0000000000007948 */ /* 0x000fea0003800000 */
[----:B------:R-:W-:Y:S01]  /*1090*/  NOP ;  /* 0x0000000000007918 */ /* 0x000fe20000000000 */
[----:B---3--:R-:W-:Y:S06]  /*10a0*/  BAR.SYNC.DEFER_BLOCKING 0x0 ;  /* 0x0000000000007b1d */ /* 0x008fec0000010000 */
[----:B------:R-:W-:Y:S02]  /*10b0*/  BSSY.RECONVERGENT B3, `(.L_x_38) ;  /* 0x000000b000037945 */ /* 0x000fe40003800200 */
[----:B------:R-:W-:Y:S06]  /*10c0*/  BAR.SYNC.DEFER_BLOCKING 0x0 ;  /* 0x0000000000007b1d */ /* 0x000fec0000010000 */
[----:B------:R3:W-:Y:S01]  /*10d0*/  @!P0 STS [R4], RZ ;  /* 0x000000ff04008388 */ /* 0x0007e20000000800 */
[----:B------:R-:W-:Y:S01]  /*10e0*/  NOP ;  /* 0x0000000000007918 */ /* 0x000fe20000000000 */
[----:B------:R-:W-:Y:S05]  /*10f0*/  @P3 BRA `(.L_x_39) ;  /* 0x0000000000183947 */ /* 0x000fea0003800000 */
[----:B-1--45:R-:W1:Y:S01]  /*1100*/  LDS R2, [UR8+0x8] ;  /* 0x00000808ff027984 */ /* 0x032e620008000800 */
[----:B------:R-:W4:Y:S01]  /*1110*/  LDC.64 R8, c[0x0][0x390] ;  /* 0x0000e400ff087b82 */ /* 0x000f220000000a00 */
[----:B------:R-:W-:Y:S02]  /*1120*/  IMAD.MOV.U32 R3, RZ, RZ, 0x70 ;  /* 0x00000070ff037424 */ /* 0x000fe400078e00ff */
[----:B----4-:R4:W-:Y:S03]  /*1130*/  STS.64 [UR8], R8 ;  /* 0x00000008ff007988 */ /* 0x0109e60008000a08 */
[----:B-1----:R-:W-:-:S05]  /*1140*/  LOP3.LUT R2, R2, 0x10, R3, 0xd8, !PT ;  /* 0x0000001002027812 */ /* 0x002fca00078ed803 */
[----:B------:R4:W-:Y:S02]  /*1150*/  STS [UR8+0x8], R2 ;  /* 0x00000802ff007988 */ /* 0x0009e40008000808 */
.L_x_39:
[----:B-1----:R-:W-:Y:S05]  /*1160*/  BSYNC.RECONVERGENT B3 ;  /* 0x0000000000037941 */ /* 0x002fea0003800200 */
.L_x_38:
[----:B------:R-:W-:Y:S04]  /*1170*/  BSSY.RECONVERGENT B4, `(.L_x_40) ;  /* 0x0000033000047945 */ /* 0x000fe80003800200 */
[----:B------:R-:W-:Y:S04]  /*1180*/  BSSY.RELIABLE B3, `(.L_x_41) ;  /* 0x000002e000037945 */ /* 0x000fe80003800100 */
[----:B------:R-:W-:Y:S05]  /*1190*/  @P3 BRA `(.L_x_42) ;  /* 0x0000000000243947 */ /* 0x000fea0003800000 */
[----:B----45:R-:W1:Y:S01]  /*11a0*/  LDS R2, [UR8+0x34] ;  /* 0x00003408ff027984 */ /* 0x030e620008000800 */
[----:B------:R-:W-:-:S05]  /*11b0*/  IMAD.MOV.U32 R3, RZ, RZ, 0x7f000000 ;  /* 0x7f000000ff037424 */ /* 0x000fca00078e00ff */
[----:B-1----:R-:W-:-:S05]  /*11c0*/  LOP3.LUT R2, R2, 0xff000000, R3, 0xb8, !PT ;  /* 0xff00000002027812 */ /* 0x002fca00078eb803 */
[----:B------:R1:W-:Y:S01]  /*11d0*/  STS [UR8+0x34], R2 ;  /* 0x00003402ff007988 */ /* 0x0003e20008000808 */
[----:B------:R-:W-:Y:S05]  /*11e0*/  @P3 BRA `(.L_x_43) ;  /* 0x0000000000183947 */ /* 0x000fea0003800000 */
[----:B-1----:R-:W1:Y:S01]  /*11f0*/  LDS R2, [UR8+0x38] ;  /* 0x00003808ff027984 */ /* 0x002e620008000800 */
[----:B------:R-:W-:-:S05]  /*1200*/  IMAD.MOV.U32 R3, RZ, RZ, 0x7f ;  /* 0x0000007fff037424 */ /* 0x000fca00078e00ff */
[----:B-1----:R-:W-:-:S05]  /*1210*/  LOP3.LUT R2, R2, 0xff, R3, 0xb8, !PT ;  /* 0x000000ff02027812 */ /* 0x002fca00078eb803 */
[----:B------:R1:W-:Y:S02]  /*1220*/  STS [UR8+0x38], R2 ;  /* 0x00003802ff007988 */ /* 0x0003e40008000808 */
.L_x_42:
[----:B------:R-:W-:Y:S05]  /*1230*/  @P3 BRA `(.L_x_44) ;  /* 0x00000000000c3947 */ /* 0x000fea0003800000 */
[----:B------:R1:W-:Y:S02]  /*1240*/  STS [UR8+0x20], R5 ;  /* 0x00002005ff007988 */ /* 0x0003e40008000808 */
.L_x_43:
[----:B------:R-:W-:Y:S05]  /*1250*/  @P3 BRA `(.L_x_45) ;  /* 0x0000000000243947 */ /* 0x000fea0003800000 */
[----:B------:R1:W-:Y:S02]  /*1260*/  STS [UR8+0x24], R6 ;  /* 0x00002406ff007988 */ /* 0x0003e40008000808 */
.L_x_44:
[----:B------:R-:W-:Y:S05]  /*1270*/  @P3 BRA `(.L_x_46) ;  /* 0x00000000002c3947 */ /* 0x000fea0003800000 */
[----:B-1--45:R-:W1:Y:S01]  /*1280*/  LDS R2, [UR8+0x1c] ;  /* 0x00001c08ff027984 */ /* 0x032e620008000800 */
[----:B------:R-:W4:Y:S02]  /*1290*/  LDC.64 R6, c[0x0][0x3b8] ;  /* 0x0000ee00ff067b82 */ /* 0x000f240000000a00 */
[--C-:B----4-:R-:W-:Y:S02]  /*12a0*/  SHF.R.U32.HI R5, RZ, 0x4, R7.reuse ;  /* 0x00000004ff057819 */ /* 0x110fe40000011607 */
[----:B------:R-:W-:-:S05]  /*12b0*/  SHF.R.U64 R3, R6, 0x4, R7 ;  /* 0x0000000406037819 */ /* 0x000fca0000001207 */
[----:B------:R4:W-:Y:S01]  /*12c0*/  STS [UR8+0xc], R3 ;  /* 0x00000c03ff007988 */ /* 0x0009e20008000808 */
[----:B-1----:R-:W-:-:S05]  /*12d0*/  LOP3.LUT R2, R2, 0xf, R5, 0xb8, !PT ;  /* 0x0000000f02027812 */ /* 0x002fca00078eb805 */
[----:B------:R4:W-:Y:S02]  /*12e0*/  STS [UR8+0x1c], R2 ;  /* 0x00001c02ff007988 */ /* 0x0009e40008000808 */
.L_x_45:
[----:B------:R-:W-:Y:S05]  /*12f0*/  @P3 BRA `(.L_x_47) ;  /* 0x00000000001c3947 */ /* 0x000fea0003800000 */
[----:B-1--45:R-:W1:Y:S02]  /*1300*/  LDS R2, [UR8+0x34] ;  /* 0x00003408ff027984 */ /* 0x032e640008000800 */
[----:B-1----:R-:W-:-:S05]  /*1310*/  LOP3.LUT R2, R2, 0x7, RZ, 0xb8, !PT ;  /* 0x0000000702027812 */ /* 0x002fca00078eb8ff */
[----:B------:R1:W-:Y:S02]  /*1320*/  STS [UR8+0x34], R2 ;  /* 0x00003402ff007988 */ /* 0x0003e40008000808 */
.L_x_46:
[----:B------:R-:W-:Y:S05]  /*1330*/  @P3 BRA `(.L_x_48) ;  /* 0x00000000001c3947 */ /* 0x000fea0003800000 */
[----:B-1--45:R-:W1:Y:S02]  /*1340*/  LDS R2, [UR8+0x34] ;  /* 0x00003408ff027984 */ /* 0x032e640008000800 */
[----:B-1----:R-:W-:-:S05]  /*1350*/  LOP3.LUT R2, R2, 0x38, RZ, 0xb8, !PT ;  /* 0x0000003802027812 */ /* 0x002fca00078eb8ff */
[----:B------:R1:W-:Y:S02]  /*1360*/  STS [UR8+0x34], R2 ;  /* 0x00003402ff007988 */ /* 0x0003e40008000808 */
.L_x_47:
[----:B------:R-:W-:Y:S05]  /*1370*/  @P3 BRA `(.L_x_49) ;  /* 0x00000000001c3947 */ /* 0x000fea0003800000 */
[----:B-1--45:R-:W1:Y:S02]  /*1380*/  LDS R2, [UR8+0x8] ;  /* 0x00000808ff027984 */ /* 0x032e640008000800 */
[----:B-1----:R-:W-:-:S05]  /*1390*/  LOP3.LUT R2, R2, 0x780, RZ, 0xb8, !PT ;  /* 0x0000078002027812 */ /* 0x002fca00078eb8ff */
[----:B------:R1:W-:Y:S02]  /*13a0*/  STS [UR8+0x8], R2 ;  /* 0x00000802ff007988 */ /* 0x0003e40008000808 */
.L_x_48:
[----:B------:R-:W-:Y:S05]  /*13b0*/  @P3 BRA `(.L_x_50) ;  /* 0x0000000000283947 */ /* 0x000fea0003800000 */
[----:B-1--45:R-:W1:Y:S02]  /*13c0*/  LDS R2, [UR8+0x8] ;  /* 0x00000808ff027984 */ /* 0x032e640008000800 */
[----:B-1----:R-:W-:-:S05]  /*13d0*/  LOP3.LUT R2, R2, 0x1800, RZ, 0xb8, !PT ;  /* 0x0000180002027812 */ /* 0x002fca00078eb8ff */
[----:B------:R1:W-:Y:S02]  /*13e0*/  STS [UR8+0x8], R2 ;  /* 0x00000802ff007988 */ /* 0x0003e40008000808 */
.L_x_49:
[----:B------:R-:W-:Y:S05]  /*13f0*/  @P3 BREAK.RELIABLE B3 ;  /* 0x0000000000033942 */ /* 0x000fea0003800100 */
[----:B------:R-:W-:Y:S05]  /*1400*/  @P3 BRA `(.L_x_51) ;  /* 0x0000000000243947 */ /* 0x000fea0003800000 */
[----:B-1--45:R-:W1:Y:S01]  /*1410*/  LDS R2, [UR8+0x8] ;  /* 0x00000808ff027984 */ /* 0x032e620008000800 */
[----:B------:R-:W-:-:S05]  /*1420*/  IMAD.MOV.U32 R3, RZ, RZ, 0x6000 ;  /* 0x00006000ff037424 */ /* 0x000fca00078e00ff */
[----:B-1----:R-:W-:-:S04]  /*1430*/  LOP3.LUT R2, R2, 0x6000, R3, 0xd8, !PT ;  /* 0x0000600002027812 */ /* 0x002fc800078ed803 */
[----:B------:R-:W-:-:S05]  /*1440*/  LOP3.LUT R2, R2, 0x400000, RZ, 0xb8, !PT ;  /* 0x0040000002027812 */ /* 0x000fca00078eb8ff */
[----:B------:R1:W-:Y:S02]  /*1450*/  STS [UR8+0x8], R2 ;  /* 0x00000802ff007988 */ /* 0x0003e40008000808 */
.L_x_50:
[----:B------:R-:W-:Y:S05]  /*1460*/  BSYNC.RELIABLE B3 ;  /* 0x0000000000037941 */ /* 0x000fea0003800100 */
.L_x_41:
[----:B-1--45:R-:W1:Y:S02]  /*1470*/  @!P3 LDS R2, [UR8+0x8] ;  /* 0x00000808ff02b984 */ /* 0x032e640008000800 */
[----:B-1----:R-:W-:-:S05]  /*1480*/  @!P3 LOP3.LUT R2, R2, 0x8000, RZ, 0xb8, !PT ;  /* 0x000080000202b812 */ /* 0x002fca00078eb8ff */
[----:B------:R1:W-:Y:S02]  /*1490*/  @!P3 STS [UR8+0x8], R2 ;  /* 0x00000802ff00b988 */ /* 0x0003e40008000808 */
.L_x_51:
[----:B------:R-:W-:Y:S05]  /*14a0*/  BSYNC.RECONVERGENT B4 ;  /* 0x0000000000047941 */ /* 0x000fea0003800200 */
.L_x_40:
[----:B------:R-:W-:Y:S05]  /*14b0*/  WARPSYNC.ALL ;  /* 0x0000000000007948 */ /* 0x000fea0003800000 */
[----:B------:R-:W-:Y:S01]  /*14c0*/  NOP ;  /* 0x0000000000007918 */ /* 0x000fe20000000000 */
[----:B------:R-:W-:-:S04]  /*14d0*/  UIADD3 UR4, UPT, UPT, UR4, 0x100, URZ ;  /* 0x0000010004047890 */ /* 0x000fc8000fffe0ff */
[----:B------:R-:W-:-:S04]  /*14e0*/  UIADD3 UR20, UP0, UPT, UR4, UR20, URZ ;  /* 0x0000001404147290 */ /* 0x000fc8000ff1e0ff */
[----:B------:R-:W-:Y:S01]  /*14f0*/  ULEA.HI.X.SX32 UR21, UR4, UR21, 0x1, UP0 ;  /* 0x0000001504157291 */ /* 0x000fe200080f0eff */
[----:B------:R-:W-:Y:S11]  /*1500*/  @P0 BRA `(.L_x_52) ;  /* 0x0000000000300947 */ /* 0x000ff60003800000 */
[----:B-1--45:R-:W1:Y:S01]  /*1510*/  S2R R2, SR_LANEID ;  /* 0x0000000000027919 */ /* 0x032e620000000000 */
[----:B------:R-:W-:Y:S05]  /*1520*/  WARPSYNC.ALL ;  /* 0x0000000000007948 */ /* 0x000fea0003800000 */
[----:B------:R-:W-:Y:S01]  /*1530*/  NOP ;  /* 0x0000000000007918 */ /* 0x000fe20000000000 */
[----:B-123--:R-:W-:-:S05]  /*1540*/  IMAD.SHL.U32 R4, R2, 0x4, RZ ;  /* 0x0000000402047824 */ /* 0x00efca00078e00ff */
        /* <DEDUP_REMOVED lines=8> */
.L_x_52:
[----:B------:R-:W-:Y:S05]  /*15d0*/  @P0 BRA `(.L_x_53) ;  /* 0x00000000000c0947 */ /* 0x000fea0003800000 */
[----:B------:R0:W-:Y:S01]  /*15e0*/  UTMACMDFLUSH ;  /* 0x00000000000079b7 */ /* 0x0001e20000000000 */
[----:B------:R-:W-:Y:S05]  /*15f0*/  @P0 BRA `(.L_x_53) ;  /* 0x0000000000040947 */ /* 0x000fea0003800000 */
[----:B------:R-:W-:-:S04]  /*1600*/  DEPBAR.LE SB0, 0x0 ;  /* 0x000080000000791a */ /* 0x000fc80000000000 */
.L_x_53:
[----:B------:R-:W-:Y:S05]  /*1610*/  WARPSYNC.ALL ;  /* 0x0000000000007948 */ /* 0x000fea0003800000 */
[----:B------:R-:W-:Y:S01]  /*1620*/  NOP ;  /* 0x0000000000007918 */ /* 0x000fe20000000000 */
[----:B--2---:R-:W-:Y:S01]  /*1630*/  BAR.SYNC.DEFER_BLOCKING 0x0 ;  /* 0x0000000000007b1d */ /* 0x004fe20000010000 */
[----:B-1--45:R-:W-:Y:S01]  /*1640*/  SHF.R.U32.HI R2, RZ, 0x5, R0 ;  /* 0x00000005ff027819 */ /* 0x032fe20000011600 */
[----:B------:R-:W-:-:S03]  /*1650*/  USHF.L.U32 UR15, UR15, 0x8, URZ ;  /* 0x000000080f0f7899 */ /* 0x000fc600080006ff */
[----:B------:R-:W-:Y:S01]  /*1660*/  R2UR UR22, R2 ;  /* 0x00000000021672ca */ /* 0x000fe200000e0000 */
[----:B------:R-:W-:Y:S01]  /*1670*/  VOTEU.ALL UP0, P3 ;  /* 0x0000000000ff7886 */ /* 0x000fe20001800000 */
[----:B------:R-:W-:Y:S01]  /*1680*/  UMOV UR4, 0x1 ;  /* 0x0000000100047882 */ /* 0x000fe20000000000 */
[----:B------:R-:W-:Y:S01]  /*1690*/  VOTEU.ALL UP1, P3 ;  /* 0x0000000000ff7886 */ /* 0x000fe20001820000 */
[----:B------:R-:W-:Y:S02]  /*16a0*/  BSSY.RECONVERGENT B4, `(.L_x_54) ;  /* 0x0000018000047945 */ /* 0x000fe40003800200 */
[----:B------:R-:W-:-:S04]  /*16b0*/  @!UP0 UIADD3 UR10, UPT, UPT, -UR4, 0x100000, URZ ;  /* 0x00100000040a8890 */ /* 0x000fc8000fffe1ff */
[----:B------:R-:W-:Y:S02]  /*16c0*/  @!UP0 USHF.L.U32 UR11, UR10, 0xb, URZ ;  /* 0x0000000b0a0b8899 */ /* 0x000fe400080006ff */
[----:B------:R-:W-:Y:S02]  /*16d0*/  @!UP0 USHF.L.U32 UR10, UR10, 0x1, URZ ;  /* 0x000000010a0a8899 */ /* 0x000fe400080006ff */
[----:B------:R-:W-:-:S04]  /*16e0*/  @!UP0 UIADD3 UR4, UPT, UPT, -UR4, 0x100000, URZ ;  /* 0x0010000004048890 */ /* 0x000fc8000fffe1ff */
[----:B------:R-:W-:Y:S02]  /*16f0*/  @!UP0 USHF.L.U32 UR5, UR4, 0xb, URZ ;  /* 0x0000000b04058899 */ /* 0x000fe400080006ff */
[----:B------:R-:W-:Y:S01]  /*1700*/  @!UP0 USHF.L.U32 UR4, UR4, 0x1, URZ ;  /* 0x0000000104048899 */ /* 0x000fe200080006ff */
[----:B------:R-:W-:Y:S01]  /*1710*/  VOTEU.ALL UP0, P3 ;  /* 0x0000000000ff7886 */ /* 0x000fe20001800000 */
[----:B------:R-:W1:Y:S04]  /*1720*/  FENCE.VIEW.ASYNC.S ;  /* 0x00000000000073c6 */ /* 0x000e680000000000 */
[----:B-1----:R1:W2:Y:S06]  /*1730*/  @!UP0 SYNCS.EXCH.64 URZ, [UR8+0x12000], UR10 ;  /* 0x0120000a08ff85b2 */ /* 0x0022ac0008000100 */
[----:B------:R1:W2:Y:S02]  /*1740*/  @!UP1 SYNCS.EXCH.64 URZ, [UR8+0x12020], UR4 ;  /* 0x0120200408ff95b2 */ /* 0x0002a40008000100 */
[----:B--2---:R-:W-:Y:S06]  /*1750*/  BAR.SYNC.DEFER_BLOCKING 0x0 ;  /* 0x0000000000007b1d */ /* 0x004fec0000010000 */
[----:B------:R-:W-:Y:S05]  /*1760*/  @P3 BRA `(.L_x_55) ;  /* 0x00000000002c3947 */ /* 0x000fea0003800000 */
[----:B-1----:R-:W-:Y:S02]  /*1770*/  UMOV UR4, 0x1 ;  /* 0x0000000100047882 */ /* 0x002fe40000000000 */
[----:B------:R-:W-:-:S04]  /*1780*/  UIADD3 UR10, UPT, UPT, -UR4, 0x100000, URZ ;  /* 0x00100000040a7890 */ /* 0x000fc8000fffe1ff */
[----:B------:R-:W-:Y:S02]  /*1790*/  USHF.L.U32 UR11, UR10, 0xb, URZ ;  /* 0x0000000b0a0b7899 */ /* 0x000fe400080006ff */
[----:B------:R-:W-:Y:S02]  /*17a0*/  USHF.L.U32 UR10, UR10, 0x1, URZ ;  /* 0x000000010a0a7899 */ /* 0x000fe400080006ff */
[----:B------:R-:W-:-:S04]  /*17b0*/  UIADD3 UR4, UPT, UPT, -UR4, 0x100000, URZ ;  /* 0x0010000004047890 */ /* 0x000fc8000fffe1ff */
[----:B------:R-:W-:Y:S02]  /*17c0*/  USHF.L.U32 UR5, UR4, 0xb, URZ ;  /* 0x0000000b04057899 */ /* 0x000fe400080006ff */
[----:B------:R-:W-:Y:S01]  /*17d0*/  USHF.L.U32 UR4, UR4, 0x1, URZ ;  /* 0x0000000104047899 */ /* 0x000fe200080006ff */
[----:B------:R-:W1:Y:S03]  /*17e0*/  FENCE.VIEW.ASYNC.S ;  /* 0x00000000000073c6 */ /* 0x000e660000000000 */
[----:B-1----:R2:W4:Y:S08]  /*17f0*/  SYNCS.EXCH.64 URZ, [UR8+0x12008], UR10 ;  /* 0x0120080a08ff75b2 */ /* 0x0025300008000100 */
[----:B------:R2:W5:Y:S02]  /*1800*/  SYNCS.EXCH.64 URZ, [UR8+0x12028], UR4 ;  /* 0x0120280408ff75b2 */ /* 0x0005640008000100 */
[----:B--2---:R-:W-:Y:S01]  /*1810*/  NOP ;  /* 0x0000000000007918 */ /* 0x004fe20000000000 */
.L_x_55:
[----:B-1----:R-:W-:Y:S05]  /*1820*/  BSYNC.RECONVERGENT B4 ;  /* 0x0000000000047941 */ /* 0x002fea0003800200 */
.L_x_54:
[----:B----45:R-:W-:Y:S01]  /*1830*/  BAR.SYNC.DEFER_BLOCKING 0x0 ;  /* 0x0000000000007b1d */ /* 0x030fe20000010000 */
[----:B------:R-:W-:Y:S01]  /*1840*/  UIADD3 UR12, UPT, UPT, UR8, 0x12020, URZ ;  /* 0x00012020080c7890 */ /* 0x000fe2000fffe0ff */
[----:B------:R-:W-:Y:S01]  /*1850*/  ISETP.GE.AND P0, PT, R10, 0x1, PT ;  /* 0x000000010a00780c */ /* 0x000fe20003f06270 */
[----:B------:R-:W-:-:S03]  /*1860*/  USHF.L.U32 UR19, UR7, 0x7, URZ ;  /* 0x0000000707137899 */ /* 0x000fc600080006ff */
[----:B------:R-:W-:Y:S04]  /*1870*/  BSSY.RECONVERGENT B4, `(.L_x_56) ;  /* 0x000000d000047945 */ /* 0x000fe80003800200 */
[----:B------:R-:W-:Y:S05]  /*1880*/  @P3 BRA `(.L_x_57) ;  /* 0x00000000002c3947 */ /* 0x000fea0003800000 */
[----:B------:R-:W-:Y:S02]  /*1890*/  UMOV UR4, 0x1 ;  /* 0x0000000100047882 */ /* 0x000fe40000000000 */
[----:B------:R-:W-:-:S04]  /*18a0*/  UIADD3 UR10, UPT, UPT, -UR4, 0x100000, URZ ;  /* 0x00100000040a7890 */ /* 0x000fc8000fffe1ff */
[----:B------:R-:W-:Y:S02]  /*18b0*/  USHF.L.U32 UR11, UR10, 0xb, URZ ;  /* 0x0000000b0a0b7899 */ /* 0x000fe400080006ff */
[----:B------:R-:W-:Y:S02]  /*18c0*/  USHF.L.U32 UR10, UR10, 0x1, URZ ;  /* 0x000000010a0a7899 */ /* 0x000fe400080006ff */
[----:B------:R-:W-:-:S04]  /*18d0*/  UIADD3 UR4, UPT, UPT, -UR4, 0x100000, URZ ;  /* 0x0010000004047890 */ /* 0x000fc8000fffe1ff */
[----:B------:R-:W-:Y:S02]  /*18e0*/  USHF.L.U32 UR5, UR4, 0xb, URZ ;  /* 0x0000000b04057899 */ /* 0x000fe400080006ff */
[----:B------:R-:W-:Y:S01]  /*18f0*/  USHF.L.U32 UR4, UR4, 0x1, URZ ;  /* 0x0000000104047899 */ /* 0x000fe200080006ff */
[----:B------:R-:W1:Y:S03]  /*1900*/  FENCE.VIEW.ASYNC.S ;  /* 0x00000000000073c6 */ /* 0x000e660000000000 */
[----:B-1----:R1:W2:Y:S08]  /*1910*/  SYNCS.EXCH.64 URZ, [UR8+0x12010], UR10 ;  /* 0x0120100a08ff75b2 */ /* 0x0022b00008000100 */
[----:B------:R1:W4:Y:S01]  /*1920*/  SYNCS.EXCH.64 URZ, [UR8+0x12030], UR4 ;  /* 0x0120300408ff75b2 */ /* 0x0003220008000100 */
[----:B------:R-:W-:Y:S01]  /*1930*/  NOP ;  /* 0x0000000000007918 */ /* 0x000fe20000000000 */
.L_x_57:
[----:B-1----:R-:W-:Y:S05]  /*1940*/  BSYNC.RECONVERGENT B4 ;  /* 0x0000000000047941 */ /* 0x002fea0003800200 */
.L_x_56:
[----:B------:R-:W-:Y:S05]  /*1950*/  @!P0 BRA `(.L_x_58) ;  /* 0x0000000800148947 */ /* 0x000fea0003800000 */
[----:B--2-4-:R-:W-:Y:S01]  /*1960*/  BAR.SYNC.DEFER_BLOCKING 0x0 ;  /* 0x0000000000007b1d */ /* 0x014fe20000010000 */
[----:B------:R-:W-:Y:S01]  /*1970*/  ELECT P1, URZ, PT ;  /* 0x0000000000ff782f */ /* 0x000fe20003820000 */
[----:B------:R-:W-:Y:S01]  /*1980*/  @!P3 IMAD.MOV.U32 R2, RZ, RZ, 0x6000 ;  /* 0x00006000ff02b424 */ /* 0x000fe200078e00ff */
[----:B------:R-:W-:Y:S02]  /*1990*/  UIADD3 UR16, UPT, UPT, UR8, 0xc000, URZ ;  /* 0x0000c00008107890 */ /* 0x000fe4000fffe0ff */
[----:B------:R-:W-:Y:S02]  /*19a0*/  ISETP.LT.U32.AND P1, PT, R132, 0x20, P1 ;  /* 0x000000208400780c */ /* 0x000fe40000f21070 */
[----:B------:R-:W-:Y:S01]  /*19b0*/  ELECT P0, URZ, PT ;  /* 0x0000000000ff782f */ /* 0x000fe20003800000 */
[----:B------:R-:W-:-:S03]  /*19c0*/  UMOV UR11, UR15 ;  /* 0x0000000f000b7c82 */ /* 0x000fc60008000000 */
[----:B------:R-:W-:-:S07]  /*19d0*/  ISETP.LT.U32.AND P0, PT, R132, 0x20, P0 ;  /* 0x000000208400780c */ /* 0x000fce0000701070 */
[----:B------:R-:W-:Y:S01]  /*19e0*/  VOTEU.ANY UP0, P1 ;  /* 0x0000000000ff7886 */ /* 0x000fe20000800100 */
[----:B------:R-:W-:-:S04]  /*19f0*/  VOTEU.ANY UP2, P1 ;  /* 0x0000000000ff7886 */ /* 0x000fc80000840100 */
[----:B------:R-:W-:Y:S02]  /*1a00*/  @UP0 UIADD3 UR17, UPT, UPT, UR8, 0x12000, URZ ;  /* 0x0001200008110890 */ /* 0x000fe4000fffe0ff */
[----:B------:R1:W-:Y:S01]  /*1a10*/  @!P3 SYNCS.ARRIVE.TRANS64 RZ, [UR8+0x12000], R2 ;  /* 0x01200002ffffb9a7 */ /* 0x0003e20008000008 */
[----:B------:R-:W-:Y:S01]  /*1a20*/  @UP0 UMOV UR18, URZ ;  /* 0x000000ff00120c82 */ /* 0x000fe20008000000 */
[----:B------:R-:W-:Y:S01]  /*1a30*/  BAR.SYNC.DEFER_BLOCKING 0x0 ;  /* 0x0000000000007b1d */ /* 0x000fe20000010000 */
[----:B------:R-:W-:-:S05]  /*1a40*/  UISETP.NE.U32.AND UP0, UPT, UR22, URZ, UPT ;  /* 0x000000ff1600728c */ /* 0x000fca000bf05070 */
[----:B------:R-:W-:Y:S01]  /*1a50*/  VOTEU.ANY UP1, P0 ;  /* 0x0000000000ff7886 */ /* 0x000fe20000020100 */
[----:B------:R-:W-:-:S04]  /*1a60*/  VOTEU.ANY UP3, P0 ;  /* 0x0000000000ff7886 */ /* 0x000fc80000060100 */
[----:B------:R-:W-:Y:S01]  /*1a70*/  @UP1 UIADD3 UR9, UPT, UPT, UR8, 0x12000, URZ ;  /* 0x0001200008091890 */ /* 0x000fe2000fffe0ff */
[----:B------:R-:W-:Y:S01]  /*1a80*/  @UP1 UMOV UR10, URZ ;  /* 0x000000ff000a1c82 */ /* 0x000fe20008000000 */
[----:B------:R1:W-:Y:S01]  /*1a90*/  @UP2 UTMALDG.2D [UR16], [UR24] ;  /* 0x00000010180025b4 */ /* 0x0003e20008008000 */
[----:B------:R2:W-:Y:S06]  /*1aa0*/  MEMBAR.ALL.CTA ;  /* 0x0000000000007992 */ /* 0x0005ec0000008000 */
[----:B--2---:R-:W2:Y:S02]  /*1ab0*/  FENCE.VIEW.ASYNC.S ;  /* 0x00000000000073c6 */ /* 0x004ea40000000000 */
[----:B--2---:R-:W-:Y:S06]  /*1ac0*/  BAR.SYNC.DEFER_BLOCKING 0x0 ;  /* 0x0000000000007b1d */ /* 0x004fec0000010000 */
[----:B------:R1:W-:Y:S02]  /*1ad0*/  @UP3 UTMALDG.2D [UR8], [UR26] ;  /* 0x000000081a0035b4 */ /* 0x0003e40008008000 */
[----:B------:R-:W-:Y:S06]  /*1ae0*/  BAR.SYNC.DEFER_BLOCKING 0x0 ;  /* 0x0000000000007b1d */ /* 0x000fec0000010000 */
[----:B------:R-:W2:Y:S02]  /*1af0*/  SYNCS.PHASECHK.TRANS64.TRYWAIT P0, [UR8+0x12000], RZ ;  /* 0x012000ffff0075a7 */ /* 0x000ea40008001108 */
[----:B-12---:R-:W-:Y:S05]  /*1b00*/  @!P0 BRA `(.L_x_59) ;  /* 0x0000001000448947 */ /* 0x006fea0003800000 */
.L_x_75:
[----:B------:R-:W-:Y:S05]  /*1b10*/  BRA.U UP0, `(.L_x_60) ;  /* 0x00000001004c7547 */ /* 0x000fea000b800000 */
[----:B------:R-:W-:Y:S02]  /*1b20*/  USHF.R.U32.HI UR4, URZ, 0x4, UR16 ;  /* 0x00000004ff047899 */ /* 0x000fe40008011610 */
[----:B------:R-:W-:Y:S02]  /*1b30*/  USHF.R.U32.HI UR6, URZ, 0x4, UR8 ;  /* 0x00000004ff067899 */ /* 0x000fe40008011608 */
[----:B------:R-:W-:Y:S02]  /*1b40*/  USGXT.U32 UR4, UR4, 0xe ;  /* 0x0000000e0404789a */ /* 0x000fe40008000000 */
[----:B------:R-:W-:Y:S01]  /*1b50*/  USGXT.U32 UR6, UR6, 0xe ;  /* 0x0000000e0606789a */ /* 0x000fe20008000000 */
[----:B------:R-:W-:Y:S01]  /*1b60*/  UMOV UR10, 0xfffffffe ;  /* 0xfffffffe000a7882 */ /* 0x000fe20000000000 */
[----:B------:R-:W-:Y:S01]  /*1b70*/  UMOV UR11, 0x7fffbfdf ;  /* 0x7fffbfdf000b7882 */ /* 0x000fe20000000000 */
[----:B------:R-:W-:Y:S01]  /*1b80*/  UMOV UR5, URZ ;  /* 0x000000ff00057c82 */ /* 0x000fe20008000000 */
[----:B------:R-:W-:Y:S01]  /*1b90*/  UMOV UR7, URZ ;  /* 0x000000ff00077c82 */ /* 0x000fe20008000000 */
[----:B------:R-:W-:-:S02]  /*1ba0*/  UIADD3.64 UR16, UPT, UPT, UR4, -UR10, URZ ;  /* 0x8000000a04107297 */ /* 0x000fc4000fffe0ff */
[----:B------:R-:W-:Y:S01]  /*1bb0*/  UIADD3.64 UR10, UPT, UPT, UR6, -UR10, URZ ;  /* 0x8000000a060a7297 */ /* 0x000fe2000fffe0ff */
[----:B------:R-:W-:Y:S01]  /*1bc0*/  UMOV UR28, 0x0 ;  /* 0x00000000001c7882 */ /* 0x000fe20000000000 */
[----:B------:R-:W-:Y:S01]  /*1bd0*/  UMOV UR29, 0x8400010 ;  /* 0x08400010001d7882 */ /* 0x000fe20000000000 */
[----:B------:R-:W-:Y:S01]  /*1be0*/  UMOV UR5, 0x80004020 ;  /* 0x8000402000057882 */ /* 0x000fe20000000000 */
[----:B------:R-:W-:Y:S01]  /*1bf0*/  UMOV UR7, 0x80004020 ;  /* 0x8000402000077882 */ /* 0x000fe20000000000 */
[----:B------:R-:W-:Y:S01]  /*1c00*/  UMOV UR30, 0x0 ;  /* 0x00000000001e7882 */ /* 0x000fe20000000000 */
[----:B------:R-:W-:Y:S01]  /*1c10*/  UMOV UR31, 0x8400010 ;  /* 0x08400010001f7882 */ /* 0x000fe20000000000 */
[----:B------:R1:W-:Y:S02]  /*1c20*/  UTCQMMA gdesc[UR4], gdesc[UR6], tmem[UR23], tmem[UR28], idesc[UR29], !UPT ;  /* 0x00ff1c06040075ea */ /* 0x0003e4000f800317 */
[----:B------:R1:W-:Y:S01]  /*1c30*/  UTCQMMA gdesc[UR16], gdesc[UR10], tmem[UR23], tmem[UR30], idesc[UR31], UPT ;  /* 0x00ff1e0a100075ea */ /* 0x0003e2000b800317 */
[----:B------:R-:W-:-:S02]  /*1c40*/  NOP ;  /* 0x0000000000007918 */ /* 0x000fc40000000000 */
.L_x_60:
[----:B------:R-:W-:Y:S01]  /*1c50*/  ELECT P0, URZ, PT ;  /* 0x0000000000ff782f */ /* 0x000fe20003800000 */
[----:B-1----:R-:W-:Y:S01]  /*1c60*/  UMOV UR4, UR12 ;  /* 0x0000000c00047c82 */ /* 0x002fe20008000000 */
[----:B------:R-:W-:Y:S02]  /*1c70*/  UMOV UR5, URZ ;  /* 0x000000ff00057c82 */ /* 0x000fe40008000000 */
[----:B------:R-:W-:-:S13]  /*1c80*/  ISETP.LT.U32.AND P0, PT, R132, 0x20, P0 ;  /* 0x000000208400780c */ /* 0x000fda0000701070 */
[----:B------:R-:W-:Y:S01]  /*1c90*/  VOTEU.ANY UP0, P0 ;  /* 0x0000000000ff7886 */ /* 0x000fe20000000100 */
[----:B------:R-:W-:Y:S01]  /*1ca0*/  VOTEU.ANY UP1, P0 ;  /* 0x0000000000ff7886 */ /* 0x000fe20000020100 */
[----:B------:R-:W-:-:S03]  /*1cb0*/  ISETP.GE.U32.AND P0, PT, R10, 0x41, PT ;  /* 0x000000410a00780c */ /* 0x000fc60003f06070 */
[----:B------:R-:W-:Y:S02]  /*1cc0*/  @UP0 UMOV UR4, UR4 ;  /* 0x0000000400040c82 */ /* 0x000fe40008000000 */
[----:B------:R1:W-:Y:S01]  /*1cd0*/  @UP1 UTCBAR [UR4], URZ ;  /* 0x000000ff040013e9 */ /* 0x0003e200080000ff */
[----:B------:R-:W-:Y:S06]  /*1ce0*/  BAR.SYNC.DEFER_BLOCKING 0x0 ;  /* 0x0000000000007b1d */ /* 0x000fec0000010000 */
[----:B------:R-:W2:Y:S02]  /*1cf0*/  SYNCS.PHASECHK.TRANS64.TRYWAIT P1, [UR8+0x12020], RZ ;  /* 0x012020ffff0075a7 */ /* 0x000ea40008021108 */
[----:B-12---:R-:W-:Y:S05]  /*1d00*/  @!P1 BRA `(.L_x_61) ;  /* 0x0000000c00d09947 */ /* 0x006fea0003800000 */
.L_x_76:
[----:B------:R-:W-:Y:S01]  /*1d10*/  UMOV UR4, URZ ;  /* 0x000000ff00047c82 */ /* 0x000fe20008000000 */
[----:B------:R-:W-:Y:S05]  /*1d20*/  @!P0 BRA `(.L_x_58) ;  /* 0x0000000400208947 */ /* 0x000fea0003800000 */
[----:B------:R-:W1:Y:S01]  /*1d30*/  LDCU UR29, c[0x0][0x3a0] ;  /* 0x00007400ff1d77ac */ /* 0x000e620008000800 */
[----:B------:R-:W-:Y:S01]  /*1d40*/  UMOV UR9, 0x1 ;  /* 0x0000000100097882 */ /* 0x000fe20000000000 */
[----:B------:R-:W-:-:S05]  /*1d50*/  UMOV UR18, 0x40 ;  /* 0x0000004000127882 */ /* 0x000fca0000000000 */
.L_x_65:
[----:B------:R-:W-:Y:S01]  /*1d60*/  BAR.SYNC.DEFER_BLOCKING 0x0 ;  /* 0x0000000000007b1d */ /* 0x000fe20000010000 */
[----:B------:R-:W-:Y:S01]  /*1d70*/  ULEA UR28, UR9, UR8, 0x3 ;  /* 0x00000008091c7291 */ /* 0x000fe2000f8e18ff */
[----:B------:R-:W-:Y:S01]  /*1d80*/  @!P3 IMAD.MOV.U32 R2, RZ, RZ, 0x6000 ;  /* 0x00006000ff02b424 */ /* 0x000fe200078e00ff */
[----:B------:R-:W-:Y:S01]  /*1d90*/  ELECT P1, URZ, PT ;  /* 0x0000000000ff782f */ /* 0x000fe20003820000 */
[----:B------:R-:W-:-:S03]  /*1da0*/  ULEA UR16, UR9, UR8, 0xd ;  /* 0x0000000809107291 */ /* 0x000fc6000f8e68ff */
[----:B------:R-:W-:Y:S02]  /*1db0*/  ISETP.LT.U32.AND P1, PT, R132, 0x20, P1 ;  /* 0x000000208400780c */ /* 0x000fe40000f21070 */
[----:B------:R-:W-:Y:S01]  /*1dc0*/  ELECT P0, URZ, PT ;  /* 0x0000000000ff782f */ /* 0x000fe20003800000 */
[----:B------:R-:W-:-:S03]  /*1dd0*/  UIADD3 UR16, UPT, UPT, UR16, 0xc000, URZ ;  /* 0x0000c00010107890 */ /* 0x000fc6000fffe0ff */
[----:B------:R-:W-:Y:S01]  /*1de0*/  ISETP.LT.U32.AND P0, PT, R132, 0x20, P0 ;  /* 0x000000208400780c */ /* 0x000fe20000701070 */
[----:B------:R-:W-:Y:S01]  /*1df0*/  ULEA UR12, UR9, UR8, 0xe ;  /* 0x00000008090c7291 */ /* 0x000fe2000f8e70ff */
[----:B------:R-:W-:Y:S01]  /*1e00*/  UMOV UR14, UR18 ;  /* 0x00000012000e7c82 */ /* 0x000fe20008000000 */
[----:B------:R-:W-:-:S04]  /*1e10*/  USHF.L.U32 UR5, UR4, 0x1f, URZ ;  /* 0x0000001f04057899 */ /* 0x000fc800080006ff */
[----:B------:R-:W-:Y:S01]  /*1e20*/  VOTEU.ANY UP0, P1 ;  /* 0x0000000000ff7886 */ /* 0x000fe20000800100 */
[----:B------:R2:W-:Y:S04]  /*1e30*/  @!P3 SYNCS.ARRIVE.TRANS64 RZ, [UR28+0x12000], R2 ;  /* 0x01200002ffffb9a7 */ /* 0x0005e8000800001c */
[----:B------:R-:W-:Y:S01]  /*1e40*/  @UP0 UIADD3 UR17, UPT, UPT, UR28, 0x12000, URZ ;  /* 0x000120001c110890 */ /* 0x000fe2000fffe0ff */
[----:B------:R-:W-:Y:S01]  /*1e50*/  VOTEU.ANY UP0, P1 ;  /* 0x0000000000ff7886 */ /* 0x000fe20000800100 */
[----:B------:R-:W-:Y:S01]  /*1e60*/  BAR.SYNC.DEFER_BLOCKING 0x0 ;  /* 0x0000000000007b1d */ /* 0x000fe20000010000 */
[----:B--2---:R-:W-:-:S05]  /*1e70*/  IMAD.U32 R2, RZ, RZ, UR5 ;  /* 0x00000005ff027e24 */ /* 0x004fca000f8e00ff */
[----:B------:R-:W-:-:S05]  /*1e80*/  VOTEU.ANY UP1, P0 ;  /* 0x0000000000ff7886 */ /* 0x000fca0000020100 */
[----:B------:R-:W-:Y:S01]  /*1e90*/  @UP1 UIADD3 UR13, UPT, UPT, UR28, 0x12000, URZ ;  /* 0x000120001c0d1890 */ /* 0x000fe2000fffe0ff */
[----:B------:R-:W-:Y:S01]  /*1ea0*/  VOTEU.ANY UP1, P0 ;  /* 0x0000000000ff7886 */ /* 0x000fe20000020100 */
[----:B------:R2:W-:Y:S01]  /*1eb0*/  @UP0 UTMALDG.2D [UR16], [UR24] ;  /* 0x00000010180005b4 */ /* 0x0005e20008008000 */
[----:B------:R-:W-:Y:S01]  /*1ec0*/  UISETP.NE.U32.AND UP0, UPT, UR22, URZ, UPT ;  /* 0x000000ff1600728c */ /* 0x000fe2000bf05070 */
[----:B------:R4:W-:Y:S06]  /*1ed0*/  MEMBAR.ALL.CTA ;  /* 0x0000000000007992 */ /* 0x0009ec0000008000 */
[----:B----4-:R-:W4:Y:S02]  /*1ee0*/  FENCE.VIEW.ASYNC.S ;  /* 0x00000000000073c6 */ /* 0x010f240000000000 */
[----:B----4-:R-:W-:Y:S06]  /*1ef0*/  BAR.SYNC.DEFER_BLOCKING 0x0 ;  /* 0x0000000000007b1d */ /* 0x010fec0000010000 */
[----:B------:R2:W-:Y:S02]  /*1f00*/  @UP1 UTMALDG.2D [UR12], [UR26] ;  /* 0x0000000c1a0015b4 */ /* 0x0005e40008008000 */
[----:B------:R-:W-:Y:S06]  /*1f10*/  BAR.SYNC.DEFER_BLOCKING 0x0 ;  /* 0x0000000000007b1d */ /* 0x000fec0000010000 */
[----:B------:R-:W4:Y:S02]  /*1f20*/  SYNCS.PHASECHK.TRANS64.TRYWAIT P0, [UR28+0x12000], R2 ;  /* 0x01200002ff0075a7 */ /* 0x000f24000800111c */
[----:B--2-4-:R-:W-:Y:S05]  /*1f30*/  @!P0 BRA `(.L_x_62) ;  /* 0x0000000c00508947 */ /* 0x014fea0003800000 */
.L_x_77:
[----:B------:R-:W-:Y:S05]  /*1f40*/  BRA.U UP0, `(.L_x_63) ;  /* 0x00000001004c7547 */ /* 0x000fea000b800000 */
[----:B------:R-:W-:Y:S02]  /*1f50*/  USHF.R.U32.HI UR10, URZ, 0x4, UR16 ;  /* 0x00000004ff0a7899 */ /* 0x000fe40008011610 */
[----:B------:R-:W-:Y:S02]  /*1f60*/  USHF.R.U32.HI UR12, URZ, 0x4, UR12 ;  /* 0x00000004ff0c7899 */ /* 0x000fe4000801160c */
[----:B------:R-:W-:Y:S02]  /*1f70*/  USGXT.U32 UR10, UR10, 0xe ;  /* 0x0000000e0a0a789a */ /* 0x000fe40008000000 */
[----:B------:R-:W-:Y:S02]  /*1f80*/  USGXT.U32 UR12, UR12, 0xe ;  /* 0x0000000e0c0c789a */ /* 0x000fe40008000000 */
[----:B------:R-:W-:Y:S02]  /*1f90*/  UIADD3 UR16, UP0, UPT, UR10, 0x2, URZ ;  /* 0x000000020a107890 */ /* 0x000fe4000ff1e0ff */
[----:B------:R-:W-:Y:S01]  /*1fa0*/  UIADD3 UR30, UP1, UPT, UR12, 0x2, URZ ;  /* 0x000000020c1e7890 */ /* 0x000fe2000ff3e0ff */
[----:B------:R-:W-:Y:S01]  /*1fb0*/  UMOV UR5, URZ ;  /* 0x000000ff00057c82 */ /* 0x000fe20008000000 */
[----:B------:R-:W-:Y:S01]  /*1fc0*/  UMOV UR6, URZ ;  /* 0x000000ff00067c82 */ /* 0x000fe20008000000 */
[----:B------:R-:W-:-:S02]  /*1fd0*/  UIADD3.X UR17, UPT, UPT, UR5, -0x7fffbfe0, URZ, UP0, !UPT ;  /* 0x8000402005117890 */ /* 0x000fc400087fe4ff */
[----:B------:R-:W-:Y:S01]  /*1fe0*/  UIADD3.X UR31, UPT, UPT, UR6, -0x7fffbfe0, URZ, UP1, !UPT ;  /* 0x80004020061f7890 */ /* 0x000fe20008ffe4ff */
[----:B------:R-:W-:Y:S01]  /*1ff0*/  UMOV UR32, 0x0 ;  /* 0x0000000000207882 */ /* 0x000fe20000000000 */
[----:B------:R-:W-:Y:S01]  /*2000*/  UMOV UR33, 0x8400010 ;  /* 0x0840001000217882 */ /* 0x000fe20000000000 */
[----:B------:R-:W-:Y:S01]  /*2010*/  UMOV UR11, 0x80004020 ;  /* 0x80004020000b7882 */ /* 0x000fe20000000000 */
[----:B------:R-:W-:Y:S01]  /*2020*/  UMOV UR13, 0x80004020 ;  /* 0x80004020000d7882 */ /* 0x000fe20000000000 */
[----:B------:R-:W-:Y:S01]  /*2030*/  UMOV UR6, 0x0 ;  /* 0x0000000000067882 */ /* 0x000fe20000000000 */
[----:B------:R-:W-:Y:S01]  /*2040*/  UMOV UR7, 0x8400010 ;  /* 0x0840001000077882 */ /* 0x000fe20000000000 */
[----:B------:R2:W-:Y:S02]  /*2050*/  UTCQMMA gdesc[UR10], gdesc[UR12], tmem[UR23], tmem[UR32], idesc[UR33], UPT ;  /* 0x00ff200c0a0075ea */ /* 0x0005e4000b800317 */
[----:B------:R2:W-:Y:S01]  /*2060*/  UTCQMMA gdesc[UR16], gdesc[UR30], tmem[UR23], tmem[UR6], idesc[UR7], UPT ;  /* 0x00ff061e100075ea */ /* 0x0005e2000b800317 */
[----:B------:R-:W-:-:S02]  /*2070*/  NOP ;  /* 0x0000000000007918 */ /* 0x000fc40000000000 */
.L_x_63:
[----:B------:R-:W-:Y:S01]  /*2080*/  ELECT P0, URZ, PT ;  /* 0x0000000000ff782f */ /* 0x000fe20003800000 */
[----:B--2---:R-:W-:-:S03]  /*2090*/  UIADD3 UR6, UPT, UPT, UR28, 0x12020, URZ ;  /* 0x000120201c067890 */ /* 0x004fc6000fffe0ff */
[----:B------:R-:W-:Y:S01]  /*20a0*/  ISETP.LT.U32.AND P0, PT, R132, 0x20, P0 ;  /* 0x000000208400780c */ /* 0x000fe20000701070 */
[----:B------:R-:W-:-:S12]  /*20b0*/  UMOV UR7, URZ ;  /* 0x000000ff00077c82 */ /* 0x000fd80008000000 */
[----:B------:R-:W-:Y:S01]  /*20c0*/  VOTEU.ANY UP0, P0 ;  /* 0x0000000000ff7886 */ /* 0x000fe20000000100 */
[----:B------:R-:W-:-:S04]  /*20d0*/  VOTEU.ANY UP1, P0 ;  /* 0x0000000000ff7886 */ /* 0x000fc80000020100 */
[----:B------:R-:W-:Y:S02]  /*20e0*/  @UP0 UMOV UR6, UR6 ;  /* 0x0000000600060c82 */ /* 0x000fe40008000000 */
[----:B------:R2:W-:Y:S01]  /*20f0*/  @UP1 UTCBAR [UR6], URZ ;  /* 0x000000ff060013e9 */ /* 0x0005e200080000ff */
[----:B------:R-:W-:Y:S06]  /*2100*/  BAR.SYNC.DEFER_BLOCKING 0x0 ;  /* 0x0000000000007b1d */ /* 0x000fec0000010000 */
[----:B------:R-:W4:Y:S02]  /*2110*/  SYNCS.PHASECHK.TRANS64.TRYWAIT P0, [UR28+0x12020], R2 ;  /* 0x01202002ff0075a7 */ /* 0x000f24000800111c */
[----:B--2-4-:R-:W-:Y:S05]  /*2120*/  @!P0 BRA `(.L_x_64) ;  /* 0x0000000800e08947 */ /* 0x014fea0003800000 */
.L_x_78:
[----:B------:R-:W-:Y:S02]  /*2130*/  UIADD3 UR9, UPT, UPT, UR9, 0x1, URZ ;  /* 0x0000000109097890 */ /* 0x000fe4000fffe0ff */
[----:B------:R-:W-:Y:S02]  /*2140*/  UIADD3 UR18, UPT, UPT, UR18, 0x40, URZ ;  /* 0x0000004012127890 */ /* 0x000fe4000fffe0ff */
[----:B------:R-:W-:-:S04]  /*2150*/  UISETP.NE.U32.AND UP0, UPT, UR9, 0x3, UPT ;  /* 0x000000030900788c */ /* 0x000fc8000bf05070 */
[----:B------:R-:W-:Y:S02]  /*2160*/  USEL UR5, URZ, 0x1, UP0 ;  /* 0x00000001ff057887 */ /* 0x000fe40008000000 */
[----:B------:R-:W-:Y:S02]  /*2170*/  USEL UR9, UR9, URZ, UP0 ;  /* 0x000000ff09097287 */ /* 0x000fe40008000000 */
[----:B-1----:R-:W-:Y:S02]  /*2180*/  UISETP.GE.AND UP0, UPT, UR18, UR29, UPT ;  /* 0x0000001d1200728c */ /* 0x002fe4000bf06270 */
[----:B------:R-:W-:-:S07]  /*2190*/  ULOP3.LUT UR4, UR4, UR5, URZ, 0x3c, !UPT ;  /* 0x0000000504047292 */ /* 0x000fce000f8e3cff */
[----:B------:R-:W-:Y:S05]  /*21a0*/  BRA.U !UP0, `(.L_x_65) ;  /* 0xfffffff908ec7547 */ /* 0x000fea000b83ffff */
.L_x_58:
[----:B--2-4-:R-:W-:Y:S06]  /*21b0*/  BAR.SYNC.DEFER_BLOCKING 0x0 ;  /* 0x0000000000007b1d */ /* 0x014fec0000010000 */
[----:B------:R-:W-:Y:S04]  /*21c0*/  BSSY.RECONVERGENT B4, `(.L_x_66) ;  /* 0x0000004000047945 */ /* 0x000fe80003800200 */
[----:B------:R-:W-:Y:S05]  /*21d0*/  @P3 BRA `(.L_x_67) ;  /* 0x0000000000083947 */ /* 0x000fea0003800000 */
[----:B------:R-:W1:Y:S02]  /*21e0*/  SYNCS.CCTL.IV [UR8+0x12000] ;  /* 0x01200000ff0079b1 */ /* 0x000e640008000008 */
[----:B-1----:R-:W1:Y:S02]  /*21f0*/  SYNCS.CCTL.IV [UR8+0x12020] ;  /* 0x01202000ff0079b1 */ /* 0x002e640008000008 */
.L_x_67:
[----:B------:R-:W-:Y:S05]  /*2200*/  BSYNC.RECONVERGENT B4 ;  /* 0x0000000000047941 */ /* 0x000fea0003800200 */
.L_x_66:
[----:B-1----:R-:W-:Y:S06]  /*2210*/  BAR.SYNC.DEFER_BLOCKING 0x0 ;  /* 0x0000000000007b1d */ /* 0x002fec0000010000 */
[----:B------:R-:W-:Y:S04]  /*2220*/  BSSY.RECONVERGENT B4, `(.L_x_68) ;  /* 0x0000004000047945 */ /* 0x000fe80003800200 */
[----:B------:R-:W-:Y:S05]  /*2230*/  @P3 BRA `(.L_x_69) ;  /* 0x0000000000083947 */ /* 0x000fea0003800000 */
[----:B------:R-:W1:Y:S02]  /*2240*/  SYNCS.CCTL.IV [UR8+0x12008] ;  /* 0x01200800ff0079b1 */ /* 0x000e640008000008 */
[----:B-1----:R-:W1:Y:S02]  /*2250*/  SYNCS.CCTL.IV [UR8+0x12028] ;  /* 0x01202800ff0079b1 */ /* 0x002e640008000008 */
.L_x_69:
[----:B------:R-:W-:Y:S05]  /*2260*/  BSYNC.RECONVERGENT B4 ;  /* 0x0000000000047941 */ /* 0x000fea0003800200 */
.L_x_68:
[----:B-1----:R-:W-:Y:S06]  /*2270*/  BAR.SYNC.DEFER_BLOCKING 0x0 ;  /* 0x0000000000007b1d */ /* 0x002fec0000010000 */
[----:B------:R-:W-:Y:S04]  /*2280*/  BSSY.RECONVERGENT B4, `(.L_x_70) ;  /* 0x0000004000047945 */ /* 0x000fe80003800200 */
[----:B------:R-:W-:Y:S05]  /*2290*/  @P3 BRA `(.L_x_71) ;  /* 0x0000000000083947 */ /* 0x000fea0003800000 */
[----:B------:R-:W1:Y:S02]  /*22a0*/  SYNCS.CCTL.IV [UR8+0x12010] ;  /* 0x01201000ff0079b1 */ /* 0x000e640008000008 */
[----:B-1----:R-:W1:Y:S02]  /*22b0*/  SYNCS.CCTL.IV [UR8+0x12030] ;  /* 0x01203000ff0079b1 */ /* 0x002e640008000008 */
.L_x_71:
[----:B------:R-:W-:Y:S05]  /*22c0*/  BSYNC.RECONVERGENT B4 ;  /* 0x0000000000047941 */ /* 0x000fea0003800200 */
.L_x_70:
[----:B------:R-:W-:Y:S01]  /*22d0*/  USHF.L.U32 UR4, UR22, 0x15, URZ ;  /* 0x0000001516047899 */ /* 0x000fe200080006ff */
[C---:B------:R-:W-:Y:S01]  /*22e0*/  IMAD.SHL.U32 R2, R0.reuse, 0x80, RZ ;  /* 0x0000008000027824 */ /* 0x040fe200078e00ff */
[----:B------:R-:W-:Y:S01]  /*22f0*/  USHF.L.U32 UR5, UR22, 0x5, URZ ;  /* 0x0000000516057899 */ /* 0x000fe200080006ff */
[----:B------:R-:W-:Y:S01]  /*2300*/  IMAD.SHL.U32 R3, R0, 0x10, RZ ;  /* 0x0000001000037824 */ /* 0x000fe200078e00ff */
[----:B------:R-:W-:Y:S02]  /*2310*/  ULOP3.LUT UR4, UR4, 0x600000, URZ, 0xc0, !UPT ;  /* 0x0060000004047892 */ /* 0x000fe4000f8ec0ff */
[----:B------:R-:W-:Y:S01]  /*2320*/  ULOP3.LUT UR5, UR5, 0x80, URZ, 0xc0, !UPT ;  /* 0x0000008005057892 */ /* 0x000fe2000f8ec0ff */
[----:B------:R-:W-:Y:S02]  /*2330*/  LOP3.LUT R2, R2, 0x7f80, RZ, 0xc0, !PT ;  /* 0x00007f8002027812 */ /* 0x000fe400078ec0ff */
[----:B------:R-:W-:Y:S01]  /*2340*/  ELECT P0, URZ, PT ;  /* 0x0000000000ff782f */ /* 0x000fe20003800000 */
[----:B------:R-:W-:Y:S01]  /*2350*/  UIADD3 UR4, UPT, UPT, UR5, UR4, UR23 ;  /* 0x0000000405047290 */ /* 0x000fe2000fffe017 */
[----:B------:R-:W-:Y:S01]  /*2360*/  LOP3.LUT R2, R2, 0x70, R3, 0xf8, !PT ;  /* 0x0000007002027812 */ /* 0x000fe200078ef803 */
[----:B------:R-:W-:Y:S01]  /*2370*/  ULOP3.LUT UR22, UR22, 0x1, URZ, 0xc0, !UPT ;  /* 0x0000000116167892 */ /* 0x000fe2000f8ec0ff */
[----:B------:R-:W-:Y:S01]  /*2380*/  ISETP.LT.U32.AND P0, PT, R132, 0x40, P0 ;  /* 0x000000408400780c */ /* 0x000fe20000701070 */
[----:B------:R-:W-:Y:S01]  /*2390*/  UMOV UR6, UR19 ;  /* 0x0000001300067c82 */ /* 0x000fe20008000000 */
[C---:B------:R-:W-:Y:S01]  /*23a0*/  LOP3.LUT R0, R2.reuse, 0x10, RZ, 0x3c, !PT ;  /* 0x0000001002007812 */ /* 0x040fe200078e3cff */
[----:B------:R-:W-:Y:S01]  /*23b0*/  ULEA UR5, UR22, UR15, 0x7 ;  /* 0x0000000f16057291 */ /* 0x000fe2000f8e38ff */
[----:B------:R-:W-:-:S02]  /*23c0*/  LOP3.LUT R3, R2, 0x20, RZ, 0x3c, !PT ;  /* 0x0000002002037812 */ /* 0x000fc400078e3cff */
[----:B---3--:R-:W2:Y:S01]  /*23d0*/  LDTM.x128 R4, tmem[UR4] ;  /* 0x00000004000479ee */ /* 0x008ea200083c0000 */
[----:B------:R-:W-:Y:S01]  /*23e0*/  NOP ;  /* 0x0000000000007918 */ /* 0x000fe20000000000 */
[----:B------:R-:W-:-:S05]  /*23f0*/  ULEA UR4, UR22, UR8, 0xe ;  /* 0x0000000816047291 */ /* 0x000fca000f8e70ff */
[----:B--2---:R-:W-:Y:S01]  /*2400*/  VOTEU.ANY UP1, P0 ;  /* 0x0000000000ff7886 */ /* 0x004fe20000020100 */
[----:B------:R-:W-:Y:S01]  /*2410*/  VOTEU.ANY UP0, P0 ;  /* 0x0000000000ff7886 */ /* 0x000fe20000000100 */
[----:B------:R-:W-:Y:S02]  /*2420*/  F2FP.SATFINITE.E4M3.F32.PACK_AB_MERGE_C R6, R7, R6, RZ ;  /* 0x000000060706723e */ /* 0x000fe400048070ff */
[----:B------:R-:W-:Y:S02]  /*2430*/  F2FP.SATFINITE.E4M3.F32.PACK_AB_MERGE_C R10, R11, R10, RZ ;  /* 0x0000000a0b0a723e */ /* 0x000fe400048070ff */
[----:B------:R-:W-:Y:S02]  /*2440*/  F2FP.SATFINITE.E4M3.F32.PACK_AB_MERGE_C R14, R15, R14, RZ ;  /* 0x0000000e0f0e723e */ /* 0x000fe400048070ff */
[----:B------:R-:W-:Y:S02]  /*2450*/  F2FP.SATFINITE.E4M3.F32.PACK_AB_MERGE_C R7, R19, R18, RZ ;  /* 0x000000121307723e */ /* 0x000fe400048070ff */
[----:B------:R-:W-:-:S02]  /*2460*/  F2FP.SATFINITE.E4M3.F32.PACK_AB_MERGE_C R22, R23, R22, RZ ;  /* 0x000000161716723e */ /* 0x000fc400048070ff */
[----:B------:R-:W-:Y:S02]  /*2470*/  F2FP.SATFINITE.E4M3.F32.PACK_AB_MERGE_C R26, R27, R26, RZ ;  /* 0x0000001a1b1a723e */ /* 0x000fe400048070ff */
        /* <DEDUP_REMOVED lines=11> */
[----:B------:R-:W-:Y:S02]  /*2530*/  F2FP.SATFINITE.E4M3.F32.PACK_AB_MERGE_C R4, R5, R4, R6 ;  /* 0x000000040504723e */ /* 0x000fe40004807006 */
[----:B------:R-:W-:Y:S02]  /*2540*/  F2FP.SATFINITE.E4M3.F32.PACK_AB_MERGE_C R74, R75, R74, RZ ;  /* 0x0000004a4b4a723e */ /* 0x000fe400048070ff */
[----:B------:R-:W-:Y:S02]  /*2550*/  F2FP.SATFINITE.E4M3.F32.PACK_AB_MERGE_C R78, R79, R78, RZ ;  /* 0x0000004e4f4e723e */ /* 0x000fe400048070ff */
[----:B------:R-:W-:Y:S02]  /*2560*/  F2FP.SATFINITE.E4M3.F32.PACK_AB_MERGE_C R82, R83, R82, RZ ;  /* 0x000000525352723e */ /* 0x000fe400048070ff */
[----:B------:R-:W-:Y:S02]  /*2570*/  F2FP.SATFINITE.E4M3.F32.PACK_AB_MERGE_C R86, R87, R86, RZ ;  /* 0x000000565756723e */ /* 0x000fe400048070ff */
[----:B------:R-:W-:-:S02]  /*2580*/  F2FP.SATFINITE.E4M3.F32.PACK_AB_MERGE_C R5, R9, R8, R10 ;  /* 0x000000080905723e */ /* 0x000fc4000480700a */
[----:B------:R-:W-:Y:S02]  /*2590*/  F2FP.SATFINITE.E4M3.F32.PACK_AB_MERGE_C R6, R13, R12, R14 ;  /* 0x0000000c0d06723e */ /* 0x000fe4000480700e */
[----:B------:R-:W-:Y:S02]  /*25a0*/  F2FP.SATFINITE.E4M3.F32.PACK_AB_MERGE_C R7, R17, R16, R7 ;  /* 0x000000101107723e */ /* 0x000fe40004807007 */
[----:B------:R-:W-:Y:S02]  /*25b0*/  F2FP.SATFINITE.E4M3.F32.PACK_AB_MERGE_C R20, R21, R20, R22 ;  /* 0x000000141514723e */ /* 0x000fe40004807016 */
[----:B------:R-:W-:Y:S01]  /*25c0*/  F2FP.SATFINITE.E4M3.F32.PACK_AB_MERGE_C R90, R91, R90, RZ ;  /* 0x0000005a5b5a723e */ /* 0x000fe200048070ff */
[----:B-1----:R1:W-:Y:S01]  /*25d0*/  STS.128 [R2+UR8], R4 ;  /* 0x0000000402007988 */ /* 0x0023e20008000c08 */
[----:B------:R-:W-:Y:S02]  /*25e0*/  F2FP.SATFINITE.E4M3.F32.PACK_AB_MERGE_C R94, R95, R94, RZ ;  /* 0x0000005e5f5e723e */ /* 0x000fe400048070ff */
[----:B------:R-:W-:-:S02]  /*25f0*/  F2FP.SATFINITE.E4M3.F32.PACK_AB_MERGE_C R98, R99, R98, RZ ;  /* 0x000000626362723e */ /* 0x000fc400048070ff */
[----:B------:R-:W-:Y:S02]  /*2600*/  F2FP.SATFINITE.E4M3.F32.PACK_AB_MERGE_C R102, R103, R102, RZ ;  /* 0x000000666766723e */ /* 0x000fe400048070ff */
[----:B------:R-:W-:Y:S02]  /*2610*/  F2FP.SATFINITE.E4M3.F32.PACK_AB_MERGE_C R21, R25, R24, R26 ;  /* 0x000000181915723e */ /* 0x000fe4000480701a */
[----:B------:R-:W-:Y:S02]  /*2620*/  F2FP.SATFINITE.E4M3.F32.PACK_AB_MERGE_C R22, R29, R28, R30 ;  /* 0x0000001c1d16723e */ /* 0x000fe4000480701e */
[----:B------:R-:W-:Y:S02]  /*2630*/  F2FP.SATFINITE.E4M3.F32.PACK_AB_MERGE_C R23, R33, R32, R23 ;  /* 0x000000202117723e */ /* 0x000fe40004807017 */
[----:B------:R-:W-:Y:S02]  /*2640*/  F2FP.SATFINITE.E4M3.F32.PACK_AB_MERGE_C R36, R37, R36, R38 ;  /* 0x000000242524723e */ /* 0x000fe40004807026 */
[----:B------:R-:W-:Y:S01]  /*2650*/  F2FP.SATFINITE.E4M3.F32.PACK_AB_MERGE_C R106, R107, R106, RZ ;  /* 0x0000006a6b6a723e */ /* 0x000fe200048070ff */
[----:B------:R1:W-:Y:S01]  /*2660*/  STS.128 [R0+UR8], R20 ;  /* 0x0000001400007988 */ /* 0x0003e20008000c08 */
[----:B------:R-:W-:-:S02]  /*2670*/  F2FP.SATFINITE.E4M3.F32.PACK_AB_MERGE_C R110, R111, R110, RZ ;  /* 0x0000006e6f6e723e */ /* 0x000fc400048070ff */
[----:B------:R-:W-:Y:S02]  /*2680*/  F2FP.SATFINITE.E4M3.F32.PACK_AB_MERGE_C R114, R115, R114, RZ ;  /* 0x000000727372723e */ /* 0x000fe400048070ff */
[----:B------:R-:W-:Y:S02]  /*2690*/  F2FP.SATFINITE.E4M3.F32.PACK_AB_MERGE_C R118, R119, R118, RZ ;  /* 0x000000767776723e */ /* 0x000fe400048070ff */
[----:B------:R-:W-:Y:S02]  /*26a0*/  F2FP.SATFINITE.E4M3.F32.PACK_AB_MERGE_C R37, R41, R40, R42 ;  /* 0x000000282925723e */ /* 0x000fe4000480702a */
[----:B------:R-:W-:Y:S02]  /*26b0*/  F2FP.SATFINITE.E4M3.F32.PACK_AB_MERGE_C R38, R45, R44, R46 ;  /* 0x0000002c2d26723e */ /* 0x000fe4000480702e */
[----:B------:R-:W-:Y:S02]  /*26c0*/  F2FP.SATFINITE.E4M3.F32.PACK_AB_MERGE_C R39, R49, R48, R50 ;  /* 0x000000303127723e */ /* 0x000fe40004807032 */
[----:B------:R-:W-:-:S02]  /*26d0*/  F2FP.SATFINITE.E4M3.F32.PACK_AB_MERGE_C R52, R53, R52, R54 ;  /* 0x000000343534723e */ /* 0x000fc40004807036 */
[----:B------:R-:W-:Y:S01]  /*26e0*/  F2FP.SATFINITE.E4M3.F32.PACK_AB_MERGE_C R122, R123, R122, RZ ;  /* 0x0000007a7b7a723e */ /* 0x000fe200048070ff */
[----:B------:R1:W-:Y:S01]  /*26f0*/  STS.128 [R3+UR8], R36 ;  /* 0x0000002403007988 */ /* 0x0003e20008000c08 */
[----:B------:R-:W-:Y:S02]  /*2700*/  F2FP.SATFINITE.E4M3.F32.PACK_AB_MERGE_C R126, R127, R126, RZ ;  /* 0x0000007e7f7e723e */ /* 0x000fe400048070ff */
[----:B------:R-:W-:Y:S02]  /*2710*/  F2FP.SATFINITE.E4M3.F32.PACK_AB_MERGE_C R130, R131, R130, RZ ;  /* 0x000000828382723e */ /* 0x000fe400048070ff */
[----:B------:R-:W-:Y:S02]  /*2720*/  F2FP.SATFINITE.E4M3.F32.PACK_AB_MERGE_C R53, R57, R56, R58 ;  /* 0x000000383935723e */ /* 0x000fe4000480703a */
[----:B------:R-:W-:Y:S02]  /*2730*/  F2FP.SATFINITE.E4M3.F32.PACK_AB_MERGE_C R54, R61, R60, R62 ;  /* 0x0000003c3d36723e */ /* 0x000fe4000480703e */
[----:B------:R-:W-:-:S02]  /*2740*/  F2FP.SATFINITE.E4M3.F32.PACK_AB_MERGE_C R55, R65, R64, R66 ;  /* 0x000000404137723e */ /* 0x000fc40004807042 */
[----:B------:R-:W-:Y:S02]  /*2750*/  F2FP.SATFINITE.E4M3.F32.PACK_AB_MERGE_C R68, R69, R68, R70 ;  /* 0x000000444544723e */ /* 0x000fe40004807046 */
[----:B------:R-:W-:Y:S02]  /*2760*/  LOP3.LUT R8, R2, 0x30, RZ, 0x3c, !PT ;  /* 0x0000003002087812 */ /* 0x000fe400078e3cff */
[----:B------:R-:W-:Y:S02]  /*2770*/  F2FP.SATFINITE.E4M3.F32.PACK_AB_MERGE_C R69, R73, R72, R74 ;  /* 0x000000484945723e */ /* 0x000fe4000480704a */
[----:B------:R-:W-:Y:S01]  /*2780*/  F2FP.SATFINITE.E4M3.F32.PACK_AB_MERGE_C R70, R77, R76, R78 ;  /* 0x0000004c4d46723e */ /* 0x000fe2000480704e */
[----:B------:R1:W-:Y:S01]  /*2790*/  STS.128 [R8+UR8], R52 ;  /* 0x0000003408007988 */ /* 0x0003e20008000c08 */
[----:B------:R-:W-:Y:S02]  /*27a0*/  F2FP.SATFINITE.E4M3.F32.PACK_AB_MERGE_C R71, R81, R80, R82 ;  /* 0x000000505147723e */ /* 0x000fe40004807052 */
[----:B------:R-:W-:-:S02]  /*27b0*/  F2FP.SATFINITE.E4M3.F32.PACK_AB_MERGE_C R84, R85, R84, R86 ;  /* 0x000000545554723e */ /* 0x000fc40004807056 */
[C---:B------:R-:W-:Y:S02]  /*27c0*/  LOP3.LUT R9, R2.reuse, 0x40, RZ, 0x3c, !PT ;  /* 0x0000004002097812 */ /* 0x040fe400078e3cff */
[----:B------:R-:W-:Y:S02]  /*27d0*/  F2FP.SATFINITE.E4M3.F32.PACK_AB_MERGE_C R85, R89, R88, R90 ;  /* 0x000000585955723e */ /* 0x000fe4000480705a */
[----:B------:R-:W-:Y:S01]  /*27e0*/  F2FP.SATFINITE.E4M3.F32.PACK_AB_MERGE_C R86, R93, R92, R94 ;  /* 0x0000005c5d56723e */ /* 0x000fe2000480705e */
[----:B------:R1:W-:Y:S01]  /*27f0*/  STS.128 [R9+UR8], R68 ;  /* 0x0000004409007988 */ /* 0x0003e20008000c08 */
[----:B------:R-:W-:Y:S02]  /*2800*/  F2FP.SATFINITE.E4M3.F32.PACK_AB_MERGE_C R87, R97, R96, R98 ;  /* 0x000000606157723e */ /* 0x000fe40004807062 */
[----:B------:R-:W-:Y:S02]  /*2810*/  F2FP.SATFINITE.E4M3.F32.PACK_AB_MERGE_C R100, R101, R100, R102 ;  /* 0x000000646564723e */ /* 0x000fe40004807066 */
[----:B------:R-:W-:-:S02]  /*2820*/  LOP3.LUT R10, R2, 0x50, RZ, 0x3c, !PT ;  /* 0x00000050020a7812 */ /* 0x000fc400078e3cff */
[----:B------:R-:W-:Y:S02]  /*2830*/  F2FP.SATFINITE.E4M3.F32.PACK_AB_MERGE_C R101, R105, R104, R106 ;  /* 0x000000686965723e */ /* 0x000fe4000480706a */
[----:B------:R-:W-:Y:S01]  /*2840*/  F2FP.SATFINITE.E4M3.F32.PACK_AB_MERGE_C R102, R109, R108, R110 ;  /* 0x0000006c6d66723e */ /* 0x000fe2000480706e */
[----:B------:R1:W-:Y:S01]  /*2850*/  STS.128 [R10+UR8], R84 ;  /* 0x000000540a007988 */ /* 0x0003e20008000c08 */
[----:B------:R-:W-:Y:S02]  /*2860*/  F2FP.SATFINITE.E4M3.F32.PACK_AB_MERGE_C R103, R113, R112, R114 ;  /* 0x000000707167723e */ /* 0x000fe40004807072 */
[----:B------:R-:W-:Y:S02]  /*2870*/  F2FP.SATFINITE.E4M3.F32.PACK_AB_MERGE_C R116, R117, R116, R118 ;  /* 0x000000747574723e */ /* 0x000fe40004807076 */
[----:B------:R-:W-:Y:S02]  /*2880*/  LOP3.LUT R11, R2, 0x60, RZ, 0x3c, !PT ;  /* 0x00000060020b7812 */ /* 0x000fe400078e3cff */
[----:B------:R-:W-:-:S02]  /*2890*/  F2FP.SATFINITE.E4M3.F32.PACK_AB_MERGE_C R117, R121, R120, R122 ;  /* 0x000000787975723e */ /* 0x000fc4000480707a */
[----:B------:R-:W-:Y:S01]  /*28a0*/  F2FP.SATFINITE.E4M3.F32.PACK_AB_MERGE_C R118, R125, R124, R126 ;  /* 0x0000007c7d76723e */ /* 0x000fe2000480707e */
[----:B------:R1:W-:Y:S01]  /*28b0*/  STS.128 [R11+UR8], R100 ;  /* 0x000000640b007988 */ /* 0x0003e20008000c08 */
[----:B------:R-:W-:Y:S02]  /*28c0*/  F2FP.SATFINITE.E4M3.F32.PACK_AB_MERGE_C R119, R129, R128, R130 ;  /* 0x000000808177723e */ /* 0x000fe40004807082 */
[----:B------:R-:W-:-:S05]  /*28d0*/  LOP3.LUT R12, R2, 0x70, RZ, 0x3c, !PT ;  /* 0x00000070020c7812 */ /* 0x000fca00078e3cff */
[----:B------:R1:W-:Y:S01]  /*28e0*/  STS.128 [R12+UR8], R116 ;  /* 0x000000740c007988 */ /* 0x0003e20008000c08 */
[----:B------:R2:W-:Y:S06]  /*28f0*/  MEMBAR.ALL.CTA ;  /* 0x0000000000007992 */ /* 0x0005ec0000008000 */
[----:B--2---:R-:W2:Y:S02]  /*2900*/  FENCE.VIEW.ASYNC.S ;  /* 0x00000000000073c6 */ /* 0x004ea40000000000 */
[----:B--2---:R-:W-:Y:S06]  /*2910*/  BAR.SYNC.DEFER_BLOCKING 0x0 ;  /* 0x0000000000007b1d */ /* 0x004fec0000010000 */
[----:B------:R1:W-:Y:S01]  /*2920*/  @UP1 UTMASTG.2D [UR4], [UR20] ;  /* 0x00000004140013b5 */ /* 0x0003e20008008000 */
[----:B------:R0:W-:Y:S01]  /*2930*/  UTMACMDFLUSH ;  /* 0x00000000000079b7 */ /* 0x0001e20000000000 */
[----:B------:R-:W-:-:S04]  /*2940*/  DEPBAR.LE SB0, 0x0 ;  /* 0x000080000000791a */ /* 0x000fc80000000000 */
[----:B------:R-:W-:Y:S08]  /*2950*/  BAR.SYNC.DEFER_BLOCKING 0x0 ;  /* 0x0000000000007b1d */ /* 0x000ff00000010000 */
[----:B------:R-:W-:Y:S06]  /*2960*/  BAR.SYNC.DEFER_BLOCKING 0x0 ;  /* 0x0000000000007b1d */ /* 0x000fec0000010000 */
[----:B-1----:R-:W-:Y:S05]  /*2970*/  @P2 BRA `(.L_x_72) ;  /* 0x0000000000a02947 */ /* 0x002fea0003800000 */
[----:B------:R-:W1:Y:S01]  /*2980*/  S2UR UR5, SR_CgaCtaId ;  /* 0x00000000000579c3 */ /* 0x000e620000008800 */
[----:B------:R-:W-:Y:S01]  /*2990*/  NOP ;  /* 0x0000000000007918 */ /* 0x000fe20000000000 */
[----:B------:R-:W-:Y:S01]  /*29a0*/  UMOV UR4, 0x50 ;  /* 0x0000005000047882 */ /* 0x000fe20000000000 */
[----:B------:R-:W-:Y:S02]  /*29b0*/  IMAD.U32 R0, RZ, RZ, UR23 ;  /* 0x00000017ff007e24 */ /* 0x000fe4000f8e00ff */
[----:B------:R-:W-:Y:S02]  /*29c0*/  IMAD.MOV.U32 R3, RZ, RZ, 0xff ;  /* 0x000000ffff037424 */ /* 0x000fe400078e00ff */
[----:B------:R-:W-:Y:S01]  /*29d0*/  IMAD.MOV.U32 R7, RZ, RZ, 0x1 ;  /* 0x00000001ff077424 */ /* 0x000fe200078e00ff */
[----:B------:R-:W-:-:S04]  /*29e0*/  LOP3.LUT R0, R0, 0xffff, RZ, 0xc0, !PT ;  /* 0x0000ffff00007812 */ /* 0x000fc800078ec0ff */
[----:B------:R-:W-:-:S05]  /*29f0*/  SHF.R.U32.HI R0, RZ, 0x5, R0 ;  /* 0x00000005ff007819 */ /* 0x000fca0000011600 */
[----:B------:R-:W-:Y:S01]  /*2a00*/  VIADD R2, R0, 0x10 ;  /* 0x0000001000027836 */ /* 0x000fe20000000000 */
[----:B------:R-:W-:Y:S01]  /*2a10*/  SHF.L.U32 R0, R3, R0, RZ ;  /* 0x0000000003007219 */ /* 0x000fe200000006ff */
[----:B-1----:R-:W-:-:S03]  /*2a20*/  ULEA UR6, UR5, UR4, 0x18 ;  /* 0x0000000405067291 */ /* 0x002fc6000f8ec0ff */
[----:B------:R-:W-:-:S04]  /*2a30*/  SHF.L.U32 R3, R7, R2, RZ ;  /* 0x0000000207037219 */ /* 0x000fc800000006ff */
[----:B------:R-:W-:Y:S02]  /*2a40*/  LOP3.LUT R0, R3, R0, RZ, 0xfc, !PT ;  /* 0x0000000003007212 */ /* 0x000fe400078efcff */
[----:B------:R-:W1:Y:S02]  /*2a50*/  LDS R5, [UR6] ;  /* 0x00000006ff057984 */ /* 0x000e640008000800 */
[C---:B------:R-:W-:Y:S02]  /*2a60*/  LOP3.LUT R2, R0.reuse, 0xffff, RZ, 0xc0, !PT ;  /* 0x0000ffff00027812 */ /* 0x040fe400078ec0ff */
[----:B-1----:R-:W-:-:S04]  /*2a70*/  LOP3.LUT R3, R0, 0xffff, R5, 0x80, !PT ;  /* 0x0000ffff00037812 */ /* 0x002fc800078e8005 */
[----:B------:R-:W-:-:S13]  /*2a80*/  ISETP.NE.AND P0, PT, R3, R2, PT ;  /* 0x000000020300720c */ /* 0x000fda0003f05270 */
[----:B------:R-:W-:Y:S05]  /*2a90*/  @P0 BRA `(.L_x_73) ;  /* 0x0000000000500947 */ /* 0x000fea0003800000 */
[----:B------:R-:W-:Y:S02]  /*2aa0*/  SHF.R.U32.HI R5, RZ, 0x10, R5 ;  /* 0x00000010ff057819 */ /* 0x000fe40000011605 */
[----:B------:R-:W-:-:S04]  /*2ab0*/  SHF.R.U32.HI R2, RZ, 0x10, R0 ;  /* 0x00000010ff027819 */ /* 0x000fc80000011600 */
[----:B------:R-:W-:-:S04]  /*2ac0*/  LOP3.LUT R5, R5, R2, RZ, 0xc0, !PT ;  /* 0x0000000205057212 */ /* 0x000fc800078ec0ff */
[----:B------:R-:W-:-:S13]  /*2ad0*/  ISETP.NE.AND P0, PT, R5, R2, PT ;  /* 0x000000020500720c */ /* 0x000fda0003f05270 */
[----:B------:R-:W-:Y:S05]  /*2ae0*/  @P0 BRA `(.L_x_74) ;  /* 0x0000000000300947 */ /* 0x000fea0003800000 */
[----:B------:R-:W-:Y:S01]  /*2af0*/  R2UR UR4, R0 ;  /* 0x00000000000472ca */ /* 0x000fe200000e0000 */
[----:B------:R-:W-:Y:S01]  /*2b00*/  VOTEU.ANY UR5, UPT, PT ;  /* 0x0000000000057886 */ /* 0x000fe200038e0100 */
[----:B------:R-:W1:Y:S01]  /*2b10*/  S2R R0, SR_LANEID ;  /* 0x0000000000007919 */ /* 0x000e620000000000 */
[----:B------:R-:W-:-:S10]  /*2b20*/  UFLO.U32 UR5, UR5 ;  /* 0x00000005000572bd */ /* 0x000fd400080e0000 */
[----:B------:R-:W-:-:S06]  /*2b30*/  ULOP3.LUT UR4, URZ, UR4, URZ, 0x33, !UPT ;  /* 0x00000004ff047292 */ /* 0x000fcc000f8e33ff */
[----:B------:R-:W-:-:S04]  /*2b40*/  IMAD.U32 R2, RZ, RZ, UR4 ;  /* 0x00000004ff027e24 */ /* 0x000fc8000f8e00ff */
[----:B------:R-:W2:Y:S02]  /*2b50*/  REDUX UR7, R2 ;  /* 0x00000000020773c4 */ /* 0x000ea40000000000 */
[----:B------:R3:W-:Y:S01]  /*2b60*/  UTCATOMSWS.AND URZ, UR4 ;  /* 0x0000000400ff79e3 */ /* 0x0007e20008000000 */
[----:B-1----:R-:W-:Y:S01]  /*2b70*/  ISETP.EQ.U32.AND P0, PT, R0, UR5, PT ;  /* 0x0000000500007c0c */ /* 0x002fe2000bf02070 */
[----:B--2---:R-:W-:-:S12]  /*2b80*/  IMAD.U32 R0, RZ, RZ, UR7 ;  /* 0x00000007ff007e24 */ /* 0x004fd8000f8e00ff */
[----:B------:R3:W-:Y:S01]  /*2b90*/  @P0 ATOMS.AND RZ, [UR6], R0 ;  /* 0x00000000ffff098c */ /* 0x0007e2000a800006 */
[----:B------:R-:W-:Y:S05]  /*2ba0*/  BRA `(.L_x_72) ;  /* 0x0000000000147947 */ /* 0x000fea0003800000 */
.L_x_74:
[----:B------:R-:W-:-:S07]  /*2bb0*/  MOV R2, 0x2bd0 ;  /* 0x00002bd000027802 */ /* 0x000fce0000000f00 */
[----:B------:R-:W-:Y:S05]  /*2bc0*/  CALL.REL.NOINC `($__internal_0_$__cuda_sm10x_tcgen05_guardrail_trap_col_being_dealloced_not_returned_by_alloc) ;  /* 0x0000000000447944 */ /* 0x000fea0003c00000 */
[----:B------:R-:W-:Y:S05]  /*2bd0*/  BRA `(.L_x_72) ;  /* 0x0000000000087947 */ /* 0x000fea0003800000 */
.L_x_73:
[----:B------:R-:W-:-:S07]  /*2be0*/  MOV R2, 0x2c00 ;  /* 0x00002c0000027802 */ /* 0x000fce0000000f00 */
[----:B------:R-:W-:Y:S05]  /*2bf0*/  CALL.REL.NOINC `($__internal_2_$__cuda_sm10x_tcgen05_guardrail_trap_unallocated_columns_being_dealloced) ;  /* 0x0000000000507944 */ /* 0x000fea0003c00000 */
.L_x_72:
[----:B------:R-:W-:Y:S01]  /*2c00*/  NOP ;  /* 0x0000000000007918 */ /* 0x000fe20000000000 */
[----:B---3--:R-:W-:Y:S05]  /*2c10*/  EXIT ;  /* 0x000000000000794d */ /* 0x008fea0003800000 */
.L_x_59:
[----:B------:R-:W1:Y:S02]  /*2c20*/  SYNCS.PHASECHK.TRANS64.TRYWAIT P0, [UR8+0x12000], RZ ;  /* 0x012000ffff0075a7 */ /* 0x000e640008001108 */
[----:B-1----:R-:W-:Y:S05]  /*2c30*/  @!P0 BRA `(.L_x_59) ;  /* 0xfffffffc00f88947 */ /* 0x002fea000383ffff */
[----:B------:R-:W-:Y:S05]  /*2c40*/  BRA `(.L_x_75) ;  /* 0xffffffec00b07947 */ /* 0x000fea000383ffff */
.L_x_61:
[----:B------:R-:W1:Y:S02]  /*2c50*/  SYNCS.PHASECHK.TRANS64.TRYWAIT P1, [UR8+0x12020], RZ ;  /* 0x012020ffff0075a7 */ /* 0x000e640008021108 */
[----:B-1----:R-:W-:Y:S05]  /*2c60*/  @!P1 BRA `(.L_x_61) ;  /* 0xfffffffc00f89947 */ /* 0x002fea000383ffff */
[----:B------:R-:W-:Y:S05]  /*2c70*/  BRA `(.L_x_76) ;  /* 0xfffffff000247947 */ /* 0x000fea000383ffff */
.L_x_62:
[----:B------:R-:W2:Y:S02]  /*2c80*/  SYNCS.PHASECHK.TRANS64.TRYWAIT P0, [UR28+0x12000], R2 ;  /* 0x01200002ff0075a7 */ /* 0x000ea4000800111c */
[----:B--2---:R-:W-:Y:S05]  /*2c90*/  @!P0 BRA `(.L_x_62) ;  /* 0xfffffffc00f88947 */ /* 0x004fea000383ffff */
[----:B------:R-:W-:Y:S05]  /*2ca0*/  BRA `(.L_x_77) ;  /* 0xfffffff000a47947 */ /* 0x000fea000383ffff */
.L_x_64:
[----:B------:R-:W2:Y:S02]  /*2cb0*/  SYNCS.PHASECHK.TRANS64.TRYWAIT P0, [UR28+0x12020], R2 ;  /* 0x01202002ff0075a7 */ /* 0x000ea4000800111c */
[----:B--2---:R-:W-:Y:S05]  /*2cc0*/  @!P0 BRA `(.L_x_64) ;  /* 0xfffffffc00f88947 */ /* 0x004fea000383ffff */
[----:B------:R-:W-:Y:S05]  /*2cd0*/  BRA `(.L_x_78) ;  /* 0xfffffff400147947 */ /* 0x000fea000383ffff */
        .weak           $__internal_0_$__cuda_sm10x_tcgen05_guardrail_trap_col_being_dealloced_not_returned_by_alloc
        .type           $__internal_0_$__cuda_sm10x_tcgen05_guardrail_trap_col_being_dealloced_not_returned_by_alloc,@function
        .size           $__internal_0_$__cuda_sm10x_tcgen05_guardrail_trap_col_being_dealloced_not_returned_by_alloc,($__internal_1_$__cuda_sm10x_tcgen05_guardrail_trap_phase_invalid_during_alloc - $__internal_0_$__cuda_sm10x_tcgen05_guardrail_trap_col_being_dealloced_not_returned_by_alloc)
$__internal_0_$__cuda_sm10x_tcgen05_guardrail_trap_col_being_dealloced_not_returned_by_alloc:
[----:B------:R-:W-:Y:S05]  /*2ce0*/  BPT.TRAP 0x1 ;  /* 0x000000040000795c */ /* 0x000fea0000300000 */
[----:B------:R-:W-:-:S04]  /*2cf0*/  IMAD.MOV.U32 R3, RZ, RZ, 0x0 ;  /* 0x00000000ff037424 */ /* 0x000fc800078e00ff */
[----:B------:R-:W-:Y:S05]  /*2d00*/  RET.REL.NODEC R2 `(gluon_tcgen05) ;  /* 0xffffffd002bc7950 */ /* 0x000fea0003c3ffff */
        .weak           $__internal_1_$__cuda_sm10x_tcgen05_guardrail_trap_phase_invalid_during_alloc
        .type           $__internal_1_$__cuda_sm10x_tcgen05_guardrail_trap_phase_invalid_during_alloc,@function
        .size           $__internal_1_$__cuda_sm10x_tcgen05_guardrail_trap_phase_invalid_during_alloc,($__internal_2_$__cuda_sm10x_tcgen05_guardrail_trap_unallocated_columns_being_dealloced - $__internal_1_$__cuda_sm10x_tcgen05_guardrail_trap_phase_invalid_during_alloc)
$__internal_1_$__cuda_sm10x_tcgen05_guardrail_trap_phase_invalid_during_alloc:
[----:B------:R-:W-:Y:S05]  /*2d10*/  BPT.TRAP 0x1 ;  /* 0x000000040000795c */ /* 0x000fea0000300000 */
[----:B------:R-:W-:-:S04]  /*2d20*/  IMAD.MOV.U32 R3, RZ, RZ, 0x0 ;  /* 0x00000000ff037424 */ /* 0x000fc800078e00ff */
[----:B------:R-:W-:Y:S05]  /*2d30*/  RET.REL.NODEC R2 `(gluon_tcgen05) ;  /* 0xffffffd002b07950 */ /* 0x000fea0003c3ffff */
        .weak           $__internal_2_$__cuda_sm10x_tcgen05_guardrail_trap_unallocated_columns_being_dealloced
        .type           $__internal_2_$__cuda_sm10x_tcgen05_guardrail_trap_unallocated_columns_being_dealloced,@function
        .size           $__internal_2_$__cuda_sm10x_tcgen05_guardrail_trap_unallocated_columns_being_dealloced,(.L_x_82 - $__internal_2_$__cuda_sm10x_tcgen05_guardrail_trap_unallocated_columns_being_dealloced)
$__internal_2_$__cuda_sm10x_tcgen05_guardrail_trap_unallocated_columns_being_dealloced:
[----:B------:R-:W-:Y:S05]  /*2d40*/  BPT.TRAP 0x1 ;  /* 0x000000040000795c */ /* 0x000fea0000300000 */
[----:B------:R-:W-:-:S04]  /*2d50*/  IMAD.MOV.U32 R3, RZ, RZ, 0x0 ;  /* 0x00000000ff037424 */ /* 0x000fc800078e00ff */
[----:B------:R-:W-:Y:S05]  /*2d60*/  RET.REL.NODEC R2 `(gluon_tcgen05) ;  /* 0xffffffd002a47950 */ /* 0x000fea0003c3ffff */
.L_x_79:
[----:B------:R-:W-:-:S00]  /*2d70*/  BRA `(.L_x_79) ;  /* 0xfffffffc00fc7947 */ /* 0x000fc0000383ffff */
[----:B------:R-:W-:-:S00]  /*2d80*/  NOP ;  /* 0x0000000000007918 */ /* 0x000fc00000000000 */
[----:B------:R-:W-:-:S00]  /*2d90*/  NOP ;  /* 0x0000000000007918 */ /* 0x000fc00000000000 */
[----:B------:R-:W-:-:S00]  /*2da0*/  NOP ;  /* 0x0000000000007918 */ /* 0x000fc00000000000 */
[----:B------:R-:W-:-:S00]  /*2db0*/  NOP ;  /* 0x0000000000007918 */ /* 0x000fc00000000000 */
[----:B------:R-:W-:-:S00]  /*2dc0*/  NOP ;  /* 0x0000000000007918 */ /* 0x000fc00000000000 */
[----:B------:R-:W-:-:S00]  /*2dd0*/  NOP ;  /* 0x0000000000007918 */ /* 0x000fc00000000000 */
[----:B------:R-:W-:-:S00]  /*2de0*/  NOP ;  /* 0x0000000000007918 */ /* 0x000fc00000000000 */
[----:B------:R-:W-:-:S00]  /*2df0*/  NOP ;  /* 0x0000000000007918 */ /* 0x000fc00000000000 */
.L_x_82:


//--------------------- .nv.shared.gluon_tcgen05  --------------------------
	.section	.nv.shared.gluon_tcgen05,"aw",@nobits
	.sectionflags	@""
	.align	16
	.zero		1024


//--------------------- .nv.shared.reserved.0     --------------------------
	.section	.nv.shared.reserved.0,"aw",@nobits
	.align	8
	.weak		__nv_reservedSMEM_offset_0_alias
	.size		__nv_reservedSMEM_offset_0_alias, 0, 64
	.other		__nv_reservedSMEM_offset_0_alias,@"STO_CUDA_RESERVED_SHARED STV_DEFAULT"
__nv_reservedSMEM_offset_0_alias:
	.zero		0
.nv.shared.reserved.0:
	.zero		64
	.weak		__nv_reservedSMEM_allocation_phase
	.type		__nv_reservedSMEM_allocation_phase,@object
	.size		__nv_reservedSMEM_allocation_phase,(.L_0 - __nv_reservedSMEM_allocation_phase)
__nv_reservedSMEM_allocation_phase:
	.zero		1
.L_0:
	.zero		7
	.weak		__nv_reservedSMEM_devtool_atexit_pc
	.type		__nv_reservedSMEM_devtool_atexit_pc,@object
	.size		__nv_reservedSMEM_devtool_atexit_pc,(__nv_reservedSMEM_allocation_mask - __nv_reservedSMEM_devtool_atexit_pc)
__nv_reservedSMEM_devtool_atexit_pc:
	.zero		8
	.weak		__nv_reservedSMEM_allocation_mask
	.type		__nv_reservedSMEM_allocation_mask,@object
	.size		__nv_reservedSMEM_allocation_mask,(.L_2 - __nv_reservedSMEM_allocation_mask)
__nv_reservedSMEM_allocation_mask:
	.zero		4
.L_2:


//--------------------- .nv.constant0.gluon_tcgen05 --------------------------
	.section	.nv.constant0.gluon_tcgen05,"a",@progbits
	.sectionflags	@""
	.align	4
.nv.constant0.gluon_tcgen05:
	.zero		976


//--------------------- SYMBOLS --------------------------

	.type		.nv.reservedSmem.offset0,@object
	.size		.nv.reservedSmem.offset0,0x4
	.type		.nv.reservedSmem.cap,@object
	.size		.nv.reservedSmem.cap,0x4
